def attn_fwd(
    Q,
    K,
    V,
    Out,
    Lse,
    sm_scale,
    stride_qz,
    stride_qh,
    stride_qm,
    stride_qk,
    stride_kz,
    stride_kh,
    stride_kn,
    stride_kk,
    stride_vz,
    stride_vh,
    stride_vn,
    stride_vk,
    stride_oz,
    stride_oh,
    stride_om,
    stride_ok,
    seqlen_q,
    seqlen_k,
    BLOCK_M: tl.constexpr,
    BLOCK_N: tl.constexpr,
    HEAD_DIM: tl.constexpr,
    CAUSAL: tl.constexpr,
):
    start_m = tl.program_id(0)
    off_hz = tl.program_id(1)
    q_off = off_hz * stride_qh
    k_off = off_hz * stride_kh
    v_off = off_hz * stride_vh
    offs_m = start_m * BLOCK_M + tl.arange(0, BLOCK_M)
    offs_d = tl.arange(0, HEAD_DIM)
    offs_n = tl.arange(0, BLOCK_N)
    q_ptrs = Q + q_off + offs_m[:, None] * stride_qm + offs_d[None, :] * stride_qk
    k_ptrs = K + k_off + offs_d[:, None] * stride_kk + offs_n[None, :] * stride_kn
    v_ptrs = V + v_off + offs_n[:, None] * stride_vn + offs_d[None, :] * stride_vk
    m_i = tl.full([BLOCK_M], float("-inf"), dtype=tl.float32)
    l_i = tl.zeros([BLOCK_M], dtype=tl.float32) + 1.0
    acc = tl.zeros([BLOCK_M, HEAD_DIM], dtype=tl.float32)
    q = tl.load(q_ptrs)
    acc, l_i, m_i = _attn_fwd_inner(
        acc,
        l_i,
        m_i,
        q,
        k_ptrs,
        v_ptrs,
        sm_scale,
        stride_kn,
        stride_vn,
        start_m,
        seqlen_k,
        BLOCK_M,
        BLOCK_N,
        HEAD_DIM,
        CAUSAL,
    )
    acc = acc / l_i[:, None]
    lse = m_i + tl.math.log2(l_i) / 1.4426950408889634
    o_ptrs = (
        Out
        + off_hz * stride_oh
        + offs_m[:, None] * stride_om
        + offs_d[None, :] * stride_ok
    )
    tl.store(o_ptrs, acc.to(Out.dtype.element_ty))
    tl.store(Lse + off_hz * seqlen_q + offs_m, lse)

# config = {"BLOCK_M": 256, "BLOCK_N": 128, "HEAD_DIM": 16, "arch": "sm_90", "causal": false, "dtype": "bf16", "num_stages": 4, "num_warps": 8}
# arch = sm_90


// ===== COMPILED SASS (sm_90a) =====

	.target	sm_90a

	.elftype	@"ET_EXEC"


//--------------------- .note.nv.tkinfo           --------------------------
	.section	.note.nv.tkinfo,"",@"SHT_NOTE"
	.sectionflags	@"SHF_NOTE_NV_TKINFO"
	.tkinfo
        /*0018*/ 	.word	0x00000002
        /*0030*/ 	.string	""
        /*0030*/ 	.string	"ptxas"
        /*0030*/ 	.string	"Cuda compilation tools, release 13.0, V13.0.88"
        /*0030*/ 	.string	"Build cuda_13.0.r13.0/compiler.36424714_0"
        /*0030*/ 	.string	"-v  -suppress-debug-info  -lineinfo  -arch sm_90a "



//--------------------- .note.nv.cuinfo           --------------------------
	.section	.note.nv.cuinfo,"",@"SHT_NOTE"
	.sectionflags	@"SHF_NOTE_NV_CUINFO"
        /*0018*/ 	.short	0x0002
        /*001a*/ 	.short	0x005a
        /*001c*/ 	.short	0x0082
	.zero		2


//--------------------- .nv.info                  --------------------------
	.section	.nv.info,"",@"SHT_CUDA_INFO"
	.align	4


	//----- nvinfo : EIATTR_REGCOUNT
	.align		4
        /*0000*/ 	.byte	0x04, 0x2f
        /*0002*/ 	.short	(.L_2 - .L_1)
	.align		4
.L_1:
        /*0004*/ 	.word	index@(attn_fwd)
        /*0008*/ 	.word	0x000000ff


	//----- nvinfo : EIATTR_FRAME_SIZE
	.align		4
.L_2:
        /*000c*/ 	.byte	0x04, 0x11
        /*000e*/ 	.short	(.L_4 - .L_3)
	.align		4
.L_3:
        /*0010*/ 	.word	index@(attn_fwd)
        /*0014*/ 	.word	0x00000000


	//----- nvinfo : EIATTR_MIN_STACK_SIZE
	.align		4
.L_4:
        /*0018*/ 	.byte	0x04, 0x12
        /*001a*/ 	.short	(.L_6 - .L_5)
	.align		4
.L_5:
        /*001c*/ 	.word	index@(attn_fwd)
        /*0020*/ 	.word	0x00000000
.L_6:


//--------------------- .nv.compat                --------------------------
	.section	.nv.compat,"",@"SHT_CUDA_COMPAT_INFO"
	.align	4
        /*0000*/ 	.byte	0x02, 0x09, 0x01, 0x00, 0x02, 0x02, 0x04, 0x00, 0x02, 0x05, 0x05, 0x00, 0x03, 0x07, 0x01, 0x01
        /*0010*/ 	.byte	0x02, 0x03, 0x00, 0x00, 0x02, 0x06, 0x01, 0x00, 0x04, 0x0b, 0x08, 0x00, 0x00, 0x00, 0x00, 0x00
        /*0020*/ 	.byte	0x00, 0x00, 0x00, 0x00


//--------------------- .nv.info.attn_fwd         --------------------------
	.section	.nv.info.attn_fwd,"",@"SHT_CUDA_INFO"
	.sectionflags	@""
	.align	4


	//----- nvinfo : EIATTR_CUDA_API_VERSION
	.align		4
        /*0000*/ 	.byte	0x04, 0x37
        /*0002*/ 	.short	(.L_8 - .L_7)
.L_7:
        /*0004*/ 	.word	0x00000082


	//----- nvinfo : EIATTR_KPARAM_INFO
	.align		4
.L_8:
        /*0008*/ 	.byte	0x04, 0x17
        /*000a*/ 	.short	(.L_10 - .L_9)
.L_9:
        /*000c*/ 	.word	0x00000000
        /*0010*/ 	.short	0x0019
        /*0012*/ 	.short	0x0080
        /*0014*/ 	.byte	0x00, 0xf4, 0x21, 0x00


	//----- nvinfo : EIATTR_KPARAM_INFO
	.align		4
.L_10:
        /*0018*/ 	.byte	0x04, 0x17
        /*001a*/ 	.short	(.L_12 - .L_11)
.L_11:
        /*001c*/ 	.word	0x00000000
        /*0020*/ 	.short	0x0018
        /*0022*/ 	.short	0x0078
        /*0024*/ 	.byte	0x00, 0xf4, 0x21, 0x00


	//----- nvinfo : EIATTR_KPARAM_INFO
	.align		4
.L_12:
        /*0028*/ 	.byte	0x04, 0x17
        /*002a*/ 	.short	(.L_14 - .L_13)
.L_13:
        /*002c*/ 	.word	0x00000000
        /*0030*/ 	.short	0x0017
        /*0032*/ 	.short	0x0070
        /*0034*/ 	.byte	0x00, 0xf0, 0x11, 0x00


	//----- nvinfo : EIATTR_KPARAM_INFO
	.align		4
.L_14:
        /*0038*/ 	.byte	0x04, 0x17
        /*003a*/ 	.short	(.L_16 - .L_15)
.L_15:
        /*003c*/ 	.word	0x00000000
        /*0040*/ 	.short	0x0016
        /*0042*/ 	.short	0x006c
        /*0044*/ 	.byte	0x00, 0xf0, 0x11, 0x00


	//----- nvinfo : EIATTR_KPARAM_INFO
	.align		4
.L_16:
        /*0048*/ 	.byte	0x04, 0x17
        /*004a*/ 	.short	(.L_18 - .L_17)
.L_17:
        /*004c*/ 	.word	0x00000000
        /*0050*/ 	.short	0x0015
        /*0052*/ 	.short	0x0068
        /*0054*/ 	.byte	0x00, 0xf0, 0x11, 0x00


	//----- nvinfo : EIATTR_KPARAM_INFO
	.align		4
.L_18:
        /*0058*/ 	.byte	0x04, 0x17
        /*005a*/ 	.short	(.L_20 - .L_19)
.L_19:
        /*005c*/ 	.word	0x00000000
        /*0060*/ 	.short	0x0014
        /*0062*/ 	.short	0x0064
        /*0064*/ 	.byte	0x00, 0xf0, 0x11, 0x00


	//----- nvinfo : EIATTR_KPARAM_INFO
	.align		4
.L_20:
        /*0068*/ 	.byte	0x04, 0x17
        /*006a*/ 	.short	(.L_22 - .L_21)
.L_21:
        /*006c*/ 	.word	0x00000000
        /*0070*/ 	.short	0x0013
        /*0072*/ 	.short	0x0060
        /*0074*/ 	.byte	0x00, 0xf0, 0x11, 0x00


	//----- nvinfo : EIATTR_KPARAM_INFO
	.align		4
.L_22:
        /*0078*/ 	.byte	0x04, 0x17
        /*007a*/ 	.short	(.L_24 - .L_23)
.L_23:
        /*007c*/ 	.word	0x00000000
        /*0080*/ 	.short	0x0012
        /*0082*/ 	.short	0x005c
        /*0084*/ 	.byte	0x00, 0xf0, 0x11, 0x00


	//----- nvinfo : EIATTR_KPARAM_INFO
	.align		4
.L_24:
        /*0088*/ 	.byte	0x04, 0x17
        /*008a*/ 	.short	(.L_26 - .L_25)
.L_25:
        /*008c*/ 	.word	0x00000000
        /*0090*/ 	.short	0x0011
        /*0092*/ 	.short	0x0058
        /*0094*/ 	.byte	0x00, 0xf0, 0x11, 0x00


	//----- nvinfo : EIATTR_KPARAM_INFO
	.align		4
.L_26:
        /*0098*/ 	.byte	0x04, 0x17
        /*009a*/ 	.short	(.L_28 - .L_27)
.L_27:
        /*009c*/ 	.word	0x00000000
        /*00a0*/ 	.short	0x0010
        /*00a2*/ 	.short	0x0054
        /*00a4*/ 	.byte	0x00, 0xf0, 0x11, 0x00


	//----- nvinfo : EIATTR_KPARAM_INFO
	.align		4
.L_28:
        /*00a8*/ 	.byte	0x04, 0x17
        /*00aa*/ 	.short	(.L_30 - .L_29)
.L_29:
        /*00ac*/ 	.word	0x00000000
        /*00b0*/ 	.short	0x000f
        /*00b2*/ 	.short	0x0050
        /*00b4*/ 	.byte	0x00, 0xf0, 0x11, 0x00


	//----- nvinfo : EIATTR_KPARAM_INFO
	.align		4
.L_30:
        /*00b8*/ 	.byte	0x04, 0x17
        /*00ba*/ 	.short	(.L_32 - .L_31)
.L_31:
        /*00bc*/ 	.word	0x00000000
        /*00c0*/ 	.short	0x000e
        /*00c2*/ 	.short	0x004c
        /*00c4*/ 	.byte	0x00, 0xf0, 0x11, 0x00


	//----- nvinfo : EIATTR_KPARAM_INFO
	.align		4
.L_32:
        /*00c8*/ 	.byte	0x04, 0x17
        /*00ca*/ 	.short	(.L_34 - .L_33)
.L_33:
        /*00cc*/ 	.word	0x00000000
        /*00d0*/ 	.short	0x000d
        /*00d2*/ 	.short	0x0048
        /*00d4*/ 	.byte	0x00, 0xf0, 0x11, 0x00


	//----- nvinfo : EIATTR_KPARAM_INFO
	.align		4
.L_34:
        /*00d8*/ 	.byte	0x04, 0x17
        /*00da*/ 	.short	(.L_36 - .L_35)
.L_35:
        /*00dc*/ 	.word	0x00000000
        /*00e0*/ 	.short	0x000c
        /*00e2*/ 	.short	0x0044
        /*00e4*/ 	.byte	0x00, 0xf0, 0x11, 0x00


	//----- nvinfo : EIATTR_KPARAM_INFO
	.align		4
.L_36:
        /*00e8*/ 	.byte	0x04, 0x17
        /*00ea*/ 	.short	(.L_38 - .L_37)
.L_37:
        /*00ec*/ 	.word	0x00000000
        /*00f0*/ 	.short	0x000b
        /*00f2*/ 	.short	0x0040
        /*00f4*/ 	.byte	0x00, 0xf0, 0x11, 0x00


	//----- nvinfo : EIATTR_KPARAM_INFO
	.align		4
.L_38:
        /*00f8*/ 	.byte	0x04, 0x17
        /*00fa*/ 	.short	(.L_40 - .L_39)
.L_39:
        /*00fc*/ 	.word	0x00000000
        /*0100*/ 	.short	0x000a
        /*0102*/ 	.short	0x003c
        /*0104*/ 	.byte	0x00, 0xf0, 0x11, 0x00


	//----- nvinfo : EIATTR_KPARAM_INFO
	.align		4
.L_40:
        /*0108*/ 	.byte	0x04, 0x17
        /*010a*/ 	.short	(.L_42 - .L_41)
.L_41:
        /*010c*/ 	.word	0x00000000
        /*0110*/ 	.short	0x0009
        /*0112*/ 	.short	0x0038
        /*0114*/ 	.byte	0x00, 0xf0, 0x11, 0x00


	//----- nvinfo : EIATTR_KPARAM_INFO
	.align		4
.L_42:
        /*0118*/ 	.byte	0x04, 0x17
        /*011a*/ 	.short	(.L_44 - .L_43)
.L_43:
        /*011c*/ 	.word	0x00000000
        /*0120*/ 	.short	0x0008
        /*0122*/ 	.short	0x0034
        /*0124*/ 	.byte	0x00, 0xf0, 0x11, 0x00


	//----- nvinfo : EIATTR_KPARAM_INFO
	.align		4
.L_44:
        /*0128*/ 	.byte	0x04, 0x17
        /*012a*/ 	.short	(.L_46 - .L_45)
.L_45:
        /*012c*/ 	.word	0x00000000
        /*0130*/ 	.short	0x0007
        /*0132*/ 	.short	0x0030
        /*0134*/ 	.byte	0x00, 0xf0, 0x11, 0x00


	//----- nvinfo : EIATTR_KPARAM_INFO
	.align		4
.L_46:
        /*0138*/ 	.byte	0x04, 0x17
        /*013a*/ 	.short	(.L_48 - .L_47)
.L_47:
        /*013c*/ 	.word	0x00000000
        /*0140*/ 	.short	0x0006
        /*0142*/ 	.short	0x002c
        /*0144*/ 	.byte	0x00, 0xf0, 0x11, 0x00


	//----- nvinfo : EIATTR_KPARAM_INFO
	.align		4
.L_48:
        /*0148*/ 	.byte	0x04, 0x17
        /*014a*/ 	.short	(.L_50 - .L_49)
.L_49:
        /*014c*/ 	.word	0x00000000
        /*0150*/ 	.short	0x0005
        /*0152*/ 	.short	0x0028
        /*0154*/ 	.byte	0x00, 0xf0, 0x11, 0x00


	//----- nvinfo : EIATTR_KPARAM_INFO
	.align		4
.L_50:
        /*0158*/ 	.byte	0x04, 0x17
        /*015a*/ 	.short	(.L_52 - .L_51)
.L_51:
        /*015c*/ 	.word	0x00000000
        /*0160*/ 	.short	0x0004
        /*0162*/ 	.short	0x0020
        /*0164*/ 	.byte	0x00, 0xf4, 0x21, 0x00


	//----- nvinfo : EIATTR_KPARAM_INFO
	.align		4
.L_52:
        /*0168*/ 	.byte	0x04, 0x17
        /*016a*/ 	.short	(.L_54 - .L_53)
.L_53:
        /*016c*/ 	.word	0x00000000
        /*0170*/ 	.short	0x0003
        /*0172*/ 	.short	0x0018
        /*0174*/ 	.byte	0x00, 0xf4, 0x21, 0x00


	//----- nvinfo : EIATTR_KPARAM_INFO
	.align		4
.L_54:
        /*0178*/ 	.byte	0x04, 0x17
        /*017a*/ 	.short	(.L_56 - .L_55)
.L_55:
        /*017c*/ 	.word	0x00000000
        /*0180*/ 	.short	0x0002
        /*0182*/ 	.short	0x0010
        /*0184*/ 	.byte	0x00, 0xf4, 0x21, 0x00


	//----- nvinfo : EIATTR_KPARAM_INFO
	.align		4
.L_56:
        /*0188*/ 	.byte	0x04, 0x17
        /*018a*/ 	.short	(.L_58 - .L_57)
.L_57:
        /*018c*/ 	.word	0x00000000
        /*0190*/ 	.short	0x0001
        /*0192*/ 	.short	0x0008
        /*0194*/ 	.byte	0x00, 0xf4, 0x21, 0x00


	//----- nvinfo : EIATTR_KPARAM_INFO
	.align		4
.L_58:
        /*0198*/ 	.byte	0x04, 0x17
        /*019a*/ 	.short	(.L_60 - .L_59)
.L_59:
        /*019c*/ 	.word	0x00000000
        /*01a0*/ 	.short	0x0000
        /*01a2*/ 	.short	0x0000
        /*01a4*/ 	.byte	0x00, 0xf4, 0x21, 0x00


	//----- nvinfo : EIATTR_SPARSE_MMA_MASK
	.align		4
.L_60:
        /*01a8*/ 	.byte	0x03, 0x50
        /*01aa*/ 	.short	0x0000


	//----- nvinfo : EIATTR_MAXREG_COUNT
	.align		4
        /*01ac*/ 	.byte	0x03, 0x1b
        /*01ae*/ 	.short	0x00ff


	//----- nvinfo : EIATTR_NUM_BARRIERS
	.align		4
        /*01b0*/ 	.byte	0x02, 0x4c
        /*01b2*/ 	.byte	0x01
	.zero		1


	//----- nvinfo : EIATTR_MERCURY_ISA_VERSION
	.align		4
        /*01b4*/ 	.byte	0x03, 0x5f
        /*01b6*/ 	.short	0x0101


	//----- nvinfo : EIATTR_COOP_GROUP_MASK_REGIDS
	.align		4
        /*01b8*/ 	.byte	0x04, 0x29
        /*01ba*/ 	.short	(.L_62 - .L_61)


	//   ....[0]....
.L_61:
        /*01bc*/ 	.word	0xffffffff


	//   ....[1]....
        /*01c0*/ 	.word	0xffffffff


	//   ....[2]....
        /*01c4*/ 	.word	0xffffffff


	//   ....[3]....
        /*01c8*/ 	.word	0xffffffff


	//   ....[4]....
        /*01cc*/ 	.word	0xffffffff


	//   ....[5]....
        /*01d0*/ 	.word	0xffffffff


	//   ....[6]....
        /*01d4*/ 	.word	0xffffffff


	//   ....[7]....
        /*01d8*/ 	.word	0xffffffff


	//   ....[8]....
        /*01dc*/ 	.word	0xffffffff


	//   ....[9]....
        /*01e0*/ 	.word	0xffffffff


	//   ....[10]....
        /*01e4*/ 	.word	0xffffffff


	//   ....[11]....
        /*01e8*/ 	.word	0xffffffff


	//   ....[12]....
        /*01ec*/ 	.word	0xffffffff


	//   ....[13]....
        /*01f0*/ 	.word	0xffffffff


	//   ....[14]....
        /*01f4*/ 	.word	0xffffffff


	//   ....[15]....
        /*01f8*/ 	.word	0xffffffff


	//----- nvinfo : EIATTR_COOP_GROUP_INSTR_OFFSETS
	.align		4
.L_62:
        /*01fc*/ 	.byte	0x04, 0x28
        /*01fe*/ 	.short	(.L_64 - .L_63)


	//   ....[0]....
.L_63:
        /*0200*/ 	.word	0x000017f0


	//   ....[1]....
        /*0204*/ 	.word	0x00001810


	//   ....[2]....
        /*0208*/ 	.word	0x00001ef0


	//   ....[3]....
        /*020c*/ 	.word	0x00001f80


	//   ....[4]....
        /*0210*/ 	.word	0x000027b0


	//   ....[5]....
        /*0214*/ 	.word	0x00002810


	//   ....[6]....
        /*0218*/ 	.word	0x000031f0


	//   ....[7]....
        /*021c*/ 	.word	0x00003210


	//   ....[8]....
        /*0220*/ 	.word	0x00004dc0


	//   ....[9]....
        /*0224*/ 	.word	0x00004dd0


	//   ....[10]....
        /*0228*/ 	.word	0x00004de0


	//   ....[11]....
        /*022c*/ 	.word	0x00004df0


	//   ....[12]....
        /*0230*/ 	.word	0x00004e50


	//   ....[13]....
        /*0234*/ 	.word	0x00004e70


	//   ....[14]....
        /*0238*/ 	.word	0x00004e80


	//   ....[15]....
        /*023c*/ 	.word	0x00004e90


	//----- nvinfo : EIATTR_EXIT_INSTR_OFFSETS
	.align		4
.L_64:
        /*0240*/ 	.byte	0x04, 0x1c
        /*0242*/ 	.short	(.L_66 - .L_65)


	//   ....[0]....
.L_65:
        /*0244*/ 	.word	0x000064f0


	//----- nvinfo : EIATTR_REQNTID
	.align		4
.L_66:
        /*0248*/ 	.byte	0x04, 0x10
        /*024a*/ 	.short	(.L_68 - .L_67)
.L_67:
        /*024c*/ 	.word	0x00000100
        /*0250*/ 	.word	0x00000001
        /*0254*/ 	.word	0x00000001


	//----- nvinfo : EIATTR_CBANK_PARAM_SIZE
	.align		4
.L_68:
        /*0258*/ 	.byte	0x03, 0x19
        /*025a*/ 	.short	0x0088


	//----- nvinfo : EIATTR_PARAM_CBANK
	.align		4
        /*025c*/ 	.byte	0x04, 0x0a
        /*025e*/ 	.short	(.L_70 - .L_69)
	.align		4
.L_69:
        /*0260*/ 	.word	index@(.nv.constant0.attn_fwd)
        /*0264*/ 	.short	0x0210
        /*0266*/ 	.short	0x0088


	//----- nvinfo : EIATTR_SW_WAR
	.align		4
.L_70:
        /*0268*/ 	.byte	0x04, 0x36
        /*026a*/ 	.short	(.L_72 - .L_71)
.L_71:
        /*026c*/ 	.word	0x00000008
.L_72:


//--------------------- .nv.callgraph             --------------------------
	.section	.nv.callgraph,"",@"SHT_CUDA_CALLGRAPH"
	.align	4
	.sectionentsize	8
	.align		4
        /*0000*/ 	.word	0x00000000
	.align		4
        /*0004*/ 	.word	0xffffffff
	.align		4
        /*0008*/ 	.word	0x00000000
	.align		4
        /*000c*/ 	.word	0xfffffffe
	.align		4
        /*0010*/ 	.word	0x00000000
	.align		4
        /*0014*/ 	.word	0xfffffffd
	.align		4
        /*0018*/ 	.word	0x00000000
	.align		4
        /*001c*/ 	.word	0xfffffffc


//--------------------- .nv.constant4             --------------------------
	.section	.nv.constant4,"a",@progbits
	.align	8
	.align		8
.nv.constant4:
        /*0000*/ 	.dword	_$_str


//--------------------- .text.attn_fwd            --------------------------
	.section	.text.attn_fwd,"ax",@progbits
	.align	128
        .global         attn_fwd
        .type           attn_fwd,@function
        .size           attn_fwd,(.L_x_3 - attn_fwd)
        .other          attn_fwd,@"STO_CUDA_ENTRY STV_DEFAULT"
attn_fwd:
.text.attn_fwd:
[----:B------:R-:W-:Y:S01]  /*0000*/  LDC R1, c[0x0][0x28] ;  /* 0x00000a00ff017b82 */ /* 0x000fe20000000800 */
[----:B------:R-:W0:Y:S07]  /*0010*/  S2R R9, SR_TID.X ;  /* 0x0000000000097919 */ /* 0x000e2e0000002100 */
[----:B------:R-:W1:Y:S01]  /*0020*/  S2UR UR16, SR_CTAID.Y ;  /* 0x00000000001079c3 */ /* 0x000e620000002600 */
[----:B------:R-:W-:Y:S01]  /*0030*/  ULDC.64 UR4, c[0x0][0x240] ;  /* 0x0000900000047ab9 */ /* 0x000fe20000000a00 */
[----:B------:R-:W-:Y:S01]  /*0040*/  ULDC.64 UR20, c[0x0][0x208] ;  /* 0x0000820000147ab9 */ /* 0x000fe20000000a00 */
[----:B------:R-:W2:Y:S01]  /*0050*/  S2R R3, SR_CTAID.X ;  /* 0x0000000000037919 */ /* 0x000ea20000002500 */
[----:B------:R-:W-:-:S04]  /*0060*/  ULDC UR24, c[0x0][0x280] ;  /* 0x0000a00000187ab9 */ /* 0x000fc80000000800 */
[----:B------:R-:W3:Y:S08]  /*0070*/  LDC.64 R4, c[0x0][0x210] ;  /* 0x00008400ff047b82 */ /* 0x000ef00000000a00 */
[----:B------:R-:W4:Y:S01]  /*0080*/  LDC R37, c[0x0][0x248] ;  /* 0x00009200ff257b82 */ /* 0x000f220000000800 */
[----:B-1----:R-:W-:-:S04]  /*0090*/  UIMAD UR4, UR16, UR4, URZ ;  /* 0x00000004100472a4 */ /* 0x002fc8000f8e023f */
[----:B------:R-:W-:Y:S01]  /*00a0*/  USHF.L.U32 UR6, UR4, 0x1, URZ ;  /* 0x0000000104067899 */ /* 0x000fe2000800063f */
[----:B0-----:R-:W-:-:S04]  /*00b0*/  LOP3.LUT R10, R9, 0xff, RZ, 0xc0, !PT ;  /* 0x000000ff090a7812 */ /* 0x001fc800078ec0ff */
[----:B--2---:R-:W-:-:S05]  /*00c0*/  LEA R10, R3, R10, 0x8 ;  /* 0x0000000a030a7211 */ /* 0x004fca00078e40ff */
[----:B------:R-:W-:Y:S01]  /*00d0*/  IMAD R0, R10, UR5, RZ ;  /* 0x000000050a007c24 */ /* 0x000fe2000f8e02ff */
[----:B------:R-:W-:Y:S01]  /*00e0*/  UIMAD.WIDE UR4, UR4, 0x2, URZ ;  /* 0x00000002040478a5 */ /* 0x000fe2000f8e023f */
[C---:B----4-:R-:W-:Y:S01]  /*00f0*/  SHF.L.U32 R7, R37.reuse, 0x1, RZ ;  /* 0x0000000125077819 */ /* 0x050fe200000006ff */
[C---:B------:R-:W-:Y:S01]  /*0100*/  IMAD R19, R37.reuse, 0x6, RZ ;  /* 0x0000000625137824 */ /* 0x040fe200078e02ff */
[----:B------:R-:W-:Y:S02]  /*0110*/  LEA R11, R37, R37, 0x1 ;  /* 0x00000025250b7211 */ /* 0x000fe400078e08ff */
[C---:B------:R-:W-:Y:S01]  /*0120*/  SHF.L.U32 R3, R0.reuse, 0x1, RZ ;  /* 0x0000000100037819 */ /* 0x040fe200000006ff */
[----:B------:R-:W-:-:S03]  /*0130*/  IMAD.HI R0, R0, 0x2, RZ ;  /* 0x0000000200007827 */ /* 0x000fc600078e02ff */
[----:B---3--:R-:W-:Y:S01]  /*0140*/  IADD3 R2, P0, P1, R3, UR6, R4 ;  /* 0x0000000603027c10 */ /* 0x008fe2000f91e004 */
[----:B------:R-:W-:-:S03]  /*0150*/  IMAD R27, R37, 0xa, RZ ;  /* 0x0000000a251b7824 */ /* 0x000fc600078e02ff */
[----:B------:R-:W-:Y:S01]  /*0160*/  IADD3.X R3, R0, UR5, R5, P0, P1 ;  /* 0x0000000500037c10 */ /* 0x000fe200087e2405 */
[C---:B------:R-:W-:Y:S01]  /*0170*/  IMAD R5, R37.reuse, 0x12, RZ ;  /* 0x0000001225057824 */ /* 0x040fe200078e02ff */
[-C--:B------:R-:W-:Y:S02]  /*0180*/  LEA R6, P4, R37, R2.reuse, 0x2 ;  /* 0x0000000225067211 */ /* 0x080fe400078810ff */
[-C--:B------:R-:W-:Y:S01]  /*0190*/  IADD3 R4, P6, R7, R2.reuse, RZ ;  /* 0x0000000207047210 */ /* 0x080fe20007fde0ff */
[----:B------:R-:W-:Y:S01]  /*01a0*/  IMAD R13, R37, 0x14, RZ ;  /* 0x00000014250d7824 */ /* 0x000fe200078e02ff */
[-C--:B------:R-:W-:Y:S01]  /*01b0*/  IADD3 R24, P0, R5, R2.reuse, RZ ;  /* 0x0000000205187210 */ /* 0x080fe20007f1e0ff */
[----:B------:R-:W-:Y:S01]  /*01c0*/  IMAD R31, R37, 0xc, RZ ;  /* 0x0000000c251f7824 */ /* 0x000fe200078e02ff */
[----:B------:R-:W-:Y:S01]  /*01d0*/  LEA.HI.X.SX32 R7, R7, R3, 0x1, P4 ;  /* 0x0000000307077211 */ /* 0x000fe200020f0eff */
[C---:B------:R-:W-:Y:S01]  /*01e0*/  IMAD R35, R37.reuse, 0xe, RZ ;  /* 0x0000000e25237824 */ /* 0x040fe200078e02ff */
[C---:B------:R-:W-:Y:S01]  /*01f0*/  LEA R17, R37.reuse, R37, 0x2 ;  /* 0x0000002525117211 */ /* 0x040fe200078e10ff */
[----:B------:R-:W-:Y:S01]  /*0200*/  IMAD R29, R37, 0x16, RZ ;  /* 0x00000016251d7824 */ /* 0x000fe200078e02ff */
[-C--:B------:R-:W-:Y:S01]  /*0210*/  IADD3 R12, P5, R19, R2.reuse, RZ ;  /* 0x00000002130c7210 */ /* 0x080fe20007fbe0ff */
[C---:B------:R-:W-:Y:S01]  /*0220*/  IMAD R33, R37.reuse, 0x18, RZ ;  /* 0x0000001825217824 */ /* 0x040fe200078e02ff */
[C---:B------:R-:W-:Y:S01]  /*0230*/  LEA.HI.X.SX32 R5, R37.reuse, R3, 0x1, P6 ;  /* 0x0000000325057211 */ /* 0x040fe200030f0eff */
[----:B------:R-:W-:Y:S01]  /*0240*/  IMAD R39, R37, 0x1a, RZ ;  /* 0x0000001a25277824 */ /* 0x000fe200078e02ff */
[-C--:B------:R-:W-:Y:S01]  /*0250*/  IADD3 R16, P4, R27, R2.reuse, RZ ;  /* 0x000000021b107210 */ /* 0x080fe20007f9e0ff */
[C---:B------:R-:W-:Y:S01]  /*0260*/  IMAD R41, R37.reuse, 0x1c, RZ ;  /* 0x0000001c25297824 */ /* 0x040fe200078e02ff */
[C---:B------:R-:W-:Y:S01]  /*0270*/  SHF.L.U32 R15, R37.reuse, 0x2, RZ ;  /* 0x00000002250f7819 */ /* 0x040fe200000006ff */
[C---:B------:R-:W-:Y:S01]  /*0280*/  IMAD R43, R37.reuse, 0x1e, RZ ;  /* 0x0000001e252b7824 */ /* 0x040fe200078e02ff */
[-C--:B------:R-:W-:Y:S01]  /*0290*/  LEA R14, P6, R37, R2.reuse, 0x3 ;  /* 0x00000002250e7211 */ /* 0x080fe200078c18ff */
[----:B------:R0:W2:Y:S01]  /*02a0*/  LDG.E.U16 R0, desc[UR20][R2.64] ;  /* 0x0000001402007981 */ /* 0x0000a2000c1e1500 */
[----:B------:R-:W-:-:S02]  /*02b0*/  IADD3 R26, P3, R13, R2, RZ ;  /* 0x000000020d1a7210 */ /* 0x000fc40007f7e0ff */
[-C--:B------:R-:W-:Y:S01]  /*02c0*/  LEA.HI.X.SX32 R13, R11, R3.reuse, 0x1, P5 ;  /* 0x000000030b0d7211 */ /* 0x080fe200028f0eff */
[----:B------:R-:W-:Y:S01]  /*02d0*/  IMAD R11, R37, 0xb, RZ ;  /* 0x0000000b250b7824 */ /* 0x000fe200078e02ff */
[-C--:B------:R-:W-:Y:S01]  /*02e0*/  LEA.HI.X.SX32 R17, R17, R3.reuse, 0x1, P4 ;  /* 0x0000000311117211 */ /* 0x080fe200020f0eff */
[----:B------:R1:W3:Y:S01]  /*02f0*/  LDG.E.U16 R4, desc[UR20][R4.64] ;  /* 0x0000001404047981 */ /* 0x0002e2000c1e1500 */
[----:B------:R-:W-:Y:S02]  /*0300*/  SHF.L.U32 R23, R37, 0x3, RZ ;  /* 0x0000000325177819 */ /* 0x000fe400000006ff */
[-C--:B------:R-:W-:Y:S01]  /*0310*/  IADD3 R18, P5, R31, R2.reuse, RZ ;  /* 0x000000021f127210 */ /* 0x080fe20007fbe0ff */
[----:B------:R4:W5:Y:S01]  /*0320*/  LDG.E.U16 R6, desc[UR20][R6.64] ;  /* 0x0000001406067981 */ /* 0x000962000c1e1500 */
[----:B------:R-:W-:Y:S02]  /*0330*/  LEA.HI.X.SX32 R15, R15, R3, 0x1, P6 ;  /* 0x000000030f0f7211 */ /* 0x000fe400030f0eff */
[C---:B------:R-:W-:Y:S01]  /*0340*/  LEA R22, P4, R37.reuse, R2, 0x4 ;  /* 0x0000000225167211 */ /* 0x040fe200078820ff */
[----:B------:R-:W5:Y:S01]  /*0350*/  LDG.E.U16 R12, desc[UR20][R12.64] ;  /* 0x000000140c0c7981 */ /* 0x000f62000c1e1500 */
[----:B------:R-:W-:-:S02]  /*0360*/  LEA R21, R37, -R37, 0x3 ;  /* 0x8000002525157211 */ /* 0x000fc400078e18ff */
[----:B------:R-:W-:Y:S01]  /*0370*/  LEA R25, R37, R37, 0x3 ;  /* 0x0000002525197211 */ /* 0x000fe200078e18ff */
[----:B------:R-:W5:Y:S01]  /*0380*/  LDG.E.U16 R14, desc[UR20][R14.64] ;  /* 0x000000140e0e7981 */ /* 0x000f62000c1e1500 */
[-C--:B------:R-:W-:Y:S02]  /*0390*/  IADD3 R20, P6, R35, R2.reuse, RZ ;  /* 0x0000000223147210 */ /* 0x080fe40007fde0ff */
[-C--:B------:R-:W-:Y:S01]  /*03a0*/  IADD3 R28, P2, R29, R2.reuse, RZ ;  /* 0x000000021d1c7210 */ /* 0x080fe20007f5e0ff */
[----:B------:R-:W5:Y:S01]  /*03b0*/  LDG.E.U16 R16, desc[UR20][R16.64] ;  /* 0x0000001410107981 */ /* 0x000f62000c1e1500 */
[----:B------:R-:W-:Y:S01]  /*03c0*/  IADD3 R30, P1, R33, R2, RZ ;  /* 0x00000002211e7210 */ /* 0x000fe20007f3e0ff */
[----:B------:R-:W-:Y:S01]  /*03d0*/  IMAD R33, R37, 0xd, RZ ;  /* 0x0000000d25217824 */ /* 0x000fe200078e02ff */
[-C--:B------:R-:W-:Y:S02]  /*03e0*/  LEA.HI.X.SX32 R19, R19, R3.reuse, 0x1, P5 ;  /* 0x0000000313137211 */ /* 0x080fe400028f0eff */
[----:B------:R-:W-:-:S02]  /*03f0*/  LEA.HI.X.SX32 R23, R23, R3, 0x1, P4 ;  /* 0x0000000317177211 */ /* 0x000fc400020f0eff */
[-C--:B------:R-:W-:Y:S01]  /*0400*/  IADD3 R32, P5, R39, R2.reuse, RZ ;  /* 0x0000000227207210 */ /* 0x080fe20007fbe0ff */
[----:B------:R-:W5:Y:S01]  /*0410*/  LDG.E.U16 R18, desc[UR20][R18.64] ;  /* 0x0000001412127981 */ /* 0x000f62000c1e1500 */
[-C--:B------:R-:W-:Y:S02]  /*0420*/  LEA.HI.X.SX32 R21, R21, R3.reuse, 0x1, P6 ;  /* 0x0000000315157211 */ /* 0x080fe400030f0eff */
[-C--:B------:R-:W-:Y:S01]  /*0430*/  LEA.HI.X.SX32 R25, R25, R3.reuse, 0x1, P0 ;  /* 0x0000000319197211 */ /* 0x080fe200000f0eff */
[----:B------:R-:W3:Y:S01]  /*0440*/  LDG.E.U16 R22, desc[UR20][R22.64] ;  /* 0x0000001416167981 */ /* 0x000ee2000c1e1500 */
[-C--:B------:R-:W-:Y:S02]  /*0450*/  IADD3 R34, P6, R41, R2.reuse, RZ ;  /* 0x0000000229227210 */ /* 0x080fe40007fde0ff */
[----:B------:R-:W-:Y:S01]  /*0460*/  LEA.HI.X.SX32 R27, R27, R3, 0x1, P3 ;  /* 0x000000031b1b7211 */ /* 0x000fe200018f0eff */
[----:B------:R-:W5:Y:S01]  /*0470*/  LDG.E.U16 R24, desc[UR20][R24.64] ;  /* 0x0000001418187981 */ /* 0x000f62000c1e1500 */
[----:B0-----:R-:W-:-:S02]  /*0480*/  IADD3 R2, P4, R43, R2, RZ ;  /* 0x000000022b027210 */ /* 0x001fc40007f9e0ff */
[----:B------:R-:W-:Y:S01]  /*0490*/  LEA R37, R37, -R37, 0x4 ;  /* 0x8000002525257211 */ /* 0x000fe200078e20ff */
[----:B------:R-:W5:Y:S01]  /*04a0*/  LDG.E.U16 R26, desc[UR20][R26.64] ;  /* 0x000000141a1a7981 */ /* 0x000f62000c1e1500 */
[-C--:B------:R-:W-:Y:S02]  /*04b0*/  LEA.HI.X.SX32 R29, R11, R3.reuse, 0x1, P2 ;  /* 0x000000030b1d7211 */ /* 0x080fe400010f0eff */
[-C--:B------:R-:W-:Y:S01]  /*04c0*/  LEA.HI.X.SX32 R31, R31, R3.reuse, 0x1, P1 ;  /* 0x000000031f1f7211 */ /* 0x080fe200008f0eff */
[----:B------:R-:W5:Y:S01]  /*04d0*/  LDG.E.U16 R20, desc[UR20][R20.64] ;  /* 0x0000001414147981 */ /* 0x000f62000c1e1500 */
[-C--:B------:R-:W-:Y:S02]  /*04e0*/  LEA.HI.X.SX32 R33, R33, R3.reuse, 0x1, P5 ;  /* 0x0000000321217211 */ /* 0x080fe400028f0eff */
[-C--:B------:R-:W-:Y:S01]  /*04f0*/  LEA.HI.X.SX32 R35, R35, R3.reuse, 0x1, P6 ;  /* 0x0000000323237211 */ /* 0x080fe200030f0eff */
[----:B------:R-:W5:Y:S01]  /*0500*/  LDG.E.U16 R28, desc[UR20][R28.64] ;  /* 0x000000141c1c7981 */ /* 0x000f62000c1e1500 */
[----:B------:R-:W-:-:S03]  /*0510*/  LEA.HI.X.SX32 R3, R37, R3, 0x1, P4 ;  /* 0x0000000325037211 */ /* 0x000fc600020f0eff */
[----:B------:R-:W5:Y:S04]  /*0520*/  LDG.E.U16 R30, desc[UR20][R30.64] ;  /* 0x000000141e1e7981 */ /* 0x000f68000c1e1500 */
[----:B------:R-:W5:Y:S04]  /*0530*/  LDG.E.U16 R32, desc[UR20][R32.64] ;  /* 0x0000001420207981 */ /* 0x000f68000c1e1500 */
[----:B------:R-:W5:Y:S04]  /*0540*/  LDG.E.U16 R34, desc[UR20][R34.64] ;  /* 0x0000001422227981 */ /* 0x000f68000c1e1500 */
[----:B------:R0:W5:Y:S01]  /*0550*/  LDG.E.U16 R2, desc[UR20][R2.64] ;  /* 0x0000001402027981 */ /* 0x000162000c1e1500 */
[----:B------:R-:W0:Y:S01]  /*0560*/  S2UR UR4, SR_CgaCtaId ;  /* 0x00000000000479c3 */ /* 0x000e220000008800 */
[C---:B-1----:R-:W-:Y:S01]  /*0570*/  SHF.L.U32 R5, R9.reuse, 0x5, RZ ;  /* 0x0000000509057819 */ /* 0x042fe200000006ff */
[----:B------:R-:W-:Y:S01]  /*0580*/  UMOV UR17, 0x400 ;  /* 0x0000040000117882 */ /* 0x000fe20000000000 */
[----:B------:R-:W-:Y:S01]  /*0590*/  SHF.L.U32 R36, R9, 0x1, RZ ;  /* 0x0000000109247819 */ /* 0x000fe200000006ff */
[----:B------:R-:W-:Y:S01]  /*05a0*/  UISETP.GE.AND UP0, UPT, UR24, 0x1, UPT ;  /* 0x000000011800788c */ /* 0x000fe2000bf06270 */
[----:B------:R-:W-:-:S04]  /*05b0*/  LOP3.LUT R5, R5, 0x1800, RZ, 0xc0, !PT ;  /* 0x0000180005057812 */ /* 0x000fc800078ec0ff */
[----:B------:R-:W-:Y:S02]  /*05c0*/  LOP3.LUT R5, R5, 0x7e, R36, 0xf8, !PT ;  /* 0x0000007e05057812 */ /* 0x000fe400078ef824 */
[----:B------:R-:W-:Y:S02]  /*05d0*/  PLOP3.LUT P0, PT, PT, PT, UP0, 0x80, 0x0 ;  /* 0x000000000000781c */ /* 0x000fe40003f0f008 */
[C---:B----4-:R-:W-:Y:S02]  /*05e0*/  LOP3.LUT R7, R5.reuse, 0x10, RZ, 0x3c, !PT ;  /* 0x0000001005077812 */ /* 0x050fe400078e3cff */
[C---:B------:R-:W-:Y:S02]  /*05f0*/  LOP3.LUT R11, R5.reuse, 0x20, RZ, 0x3c, !PT ;  /* 0x00000020050b7812 */ /* 0x040fe400078e3cff */
[C---:B0-----:R-:W-:Y:S01]  /*0600*/  LOP3.LUT R3, R5.reuse, 0x30, RZ, 0x3c, !PT ;  /* 0x0000003005037812 */ /* 0x041fe200078e3cff */
[----:B------:R-:W-:Y:S01]  /*0610*/  ULEA UR17, UR4, UR17, 0x18 ;  /* 0x0000001104117291 */ /* 0x000fe2000f8ec03f */
[----:B------:R-:W-:-:S02]  /*0620*/  LOP3.LUT R13, R5, 0x40, RZ, 0x3c, !PT ;  /* 0x00000040050d7812 */ /* 0x000fc400078e3cff */
[C---:B------:R-:W-:Y:S02]  /*0630*/  LOP3.LUT R17, R5.reuse, 0x50, RZ, 0x3c, !PT ;  /* 0x0000005005117812 */ /* 0x040fe400078e3cff */
[C---:B------:R-:W-:Y:S02]  /*0640*/  LOP3.LUT R21, R5.reuse, 0x60, RZ, 0x3c, !PT ;  /* 0x0000006005157812 */ /* 0x040fe400078e3cff */
[----:B------:R-:W-:Y:S02]  /*0650*/  LOP3.LUT R23, R5, 0x70, RZ, 0x3c, !PT ;  /* 0x0000007005177812 */ /* 0x000fe400078e3cff */
[----:B------:R-:W-:Y:S02]  /*0660*/  CS2R R160, SRZ ;  /* 0x0000000000a07805 */ /* 0x000fe4000001ff00 */
[----:B------:R-:W-:Y:S02]  /*0670*/  MOV R8, 0x3f800000 ;  /* 0x3f80000000087802 */ /* 0x000fe40000000f00 */
[----:B------:R-:W-:-:S02]  /*0680*/  CS2R R162, SRZ ;  /* 0x0000000000a27805 */ /* 0x000fc4000001ff00 */
[----:B------:R-:W-:Y:S02]  /*0690*/  MOV R15, 0xff800000 ;  /* 0xff800000000f7802 */ /* 0x000fe40000000f00 */
[----:B------:R-:W-:Y:S02]  /*06a0*/  CS2R R164, SRZ ;  /* 0x0000000000a47805 */ /* 0x000fe4000001ff00 */
[----:B------:R-:W-:Y:S02]  /*06b0*/  MOV R129, 0xff800000 ;  /* 0xff80000000817802 */ /* 0x000fe40000000f00 */
[----:B------:R-:W-:Y:S02]  /*06c0*/  CS2R R166, SRZ ;  /* 0x0000000000a67805 */ /* 0x000fe4000001ff00 */
[----:B------:R-:W-:Y:S02]  /*06d0*/  MOV R19, 0xff800000 ;  /* 0xff80000000137802 */ /* 0x000fe40000000f00 */
[----:B------:R-:W-:-:S02]  /*06e0*/  CS2R R152, SRZ ;  /* 0x0000000000987805 */ /* 0x000fc4000001ff00 */
[----:B------:R-:W-:Y:S02]  /*06f0*/  MOV R217, 0xff800000 ;  /* 0xff80000000d97802 */ /* 0x000fe40000000f00 */
[----:B------:R-:W-:Y:S02]  /*0700*/  CS2R R154, SRZ ;  /* 0x00000000009a7805 */ /* 0x000fe4000001ff00 */
[----:B------:R-:W-:Y:S02]  /*0710*/  CS2R R156, SRZ ;  /* 0x00000000009c7805 */ /* 0x000fe4000001ff00 */
[----:B------:R-:W-:Y:S01]  /*0720*/  CS2R R158, SRZ ;  /* 0x00000000009e7805 */ /* 0x000fe2000001ff00 */
[----:B--2---:R0:W-:Y:S02]  /*0730*/  STS.U16 [R5+UR17], R0 ;  /* 0x0000000005007988 */ /* 0x0041e40008000411 */
[----:B0-----:R-:W-:Y:S02]  /*0740*/  LOP3.LUT R0, R9, 0xf, RZ, 0xc0, !PT ;  /* 0x0000000f09007812 */ /* 0x001fe400078ec0ff */
[----:B---3--:R-:W-:Y:S04]  /*0750*/  STS.U16 [R5+UR17+0x400], R22 ;  /* 0x0004001605007988 */ /* 0x008fe80008000411 */
[----:B------:R-:W-:Y:S04]  /*0760*/  STS.U16 [R7+UR17+0x80], R4 ;  /* 0x0000800407007988 */ /* 0x000fe80008000411 */
[----:B-----5:R0:W-:Y:S04]  /*0770*/  STS.U16 [R7+UR17+0x480], R24 ;  /* 0x0004801807007988 */ /* 0x0201e80008000411 */
[----:B------:R1:W-:Y:S04]  /*0780*/  STS.U16 [R11+UR17+0x100], R6 ;  /* 0x000100060b007988 */ /* 0x0003e80008000411 */
[----:B------:R-:W-:Y:S04]  /*0790*/  STS.U16 [R11+UR17+0x500], R26 ;  /* 0x0005001a0b007988 */ /* 0x000fe80008000411 */
[----:B------:R-:W-:Y:S04]  /*07a0*/  STS.U16 [R3+UR17+0x180], R12 ;  /* 0x0001800c03007988 */ /* 0x000fe80008000411 */
[----:B------:R-:W-:Y:S04]  /*07b0*/  STS.U16 [R3+UR17+0x580], R28 ;  /* 0x0005801c03007988 */ /* 0x000fe80008000411 */
[----:B------:R2:W-:Y:S04]  /*07c0*/  STS.U16 [R13+UR17+0x200], R14 ;  /* 0x0002000e0d007988 */ /* 0x0005e80008000411 */
[----:B------:R-:W-:Y:S04]  /*07d0*/  STS.U16 [R13+UR17+0x600], R30 ;  /* 0x0006001e0d007988 */ /* 0x000fe80008000411 */
[----:B------:R3:W-:Y:S04]  /*07e0*/  STS.U16 [R17+UR17+0x280], R16 ;  /* 0x0002801011007988 */ /* 0x0007e80008000411 */
[----:B------:R4:W-:Y:S04]  /*07f0*/  STS.U16 [R17+UR17+0x680], R32 ;  /* 0x0006802011007988 */ /* 0x0009e80008000411 */
[----:B------:R4:W-:Y:S04]  /*0800*/  STS.U16 [R21+UR17+0x300], R18 ;  /* 0x0003001215007988 */ /* 0x0009e80008000411 */
[----:B------:R4:W-:Y:S01]  /*0810*/  STS.U16 [R21+UR17+0x700], R34 ;  /* 0x0007002215007988 */ /* 0x0009e20008000411 */
[----:B0-----:R-:W-:-:S03]  /*0820*/  MOV R7, 0x3f800000 ;  /* 0x3f80000000077802 */ /* 0x001fc60000000f00 */
[----:B------:R4:W-:Y:S01]  /*0830*/  STS.U16 [R23+UR17+0x380], R20 ;  /* 0x0003801417007988 */ /* 0x0009e20008000411 */
[----:B-1----:R-:W-:-:S03]  /*0840*/  MOV R6, 0x3f800000 ;  /* 0x3f80000000067802 */ /* 0x002fc60000000f00 */
[----:B------:R4:W-:Y:S01]  /*0850*/  STS.U16 [R23+UR17+0x780], R2 ;  /* 0x0007800217007988 */ /* 0x0009e20008000411 */
[----:B------:R-:W-:Y:S02]  /*0860*/  MOV R5, 0x3f800000 ;  /* 0x3f80000000057802 */ /* 0x000fe40000000f00 */
[C---:B--2---:R-:W-:Y:S02]  /*0870*/  SHF.L.U32 R14, R9.reuse, 0x7, RZ ;  /* 0x00000007090e7819 */ /* 0x044fe400000006ff */
[----:B---3--:R-:W-:Y:S01]  /*0880*/  SHF.L.U32 R16, R9, 0x3, RZ ;  /* 0x0000000309107819 */ /* 0x008fe200000006ff */
[----:B------:R-:W-:Y:S06]  /*0890*/  @!P0 BRA `(.L_x_0) ;  /* 0x0000004400cc8947 */ /* 0x000fec0003800000 */
[--C-:B----4-:R-:W-:Y:S01]  /*08a0*/  SHF.R.S32.HI R2, RZ, 0x6, R9.reuse ;  /* 0x00000006ff027819 */ /* 0x110fe20000011409 */
[----:B------:R-:W-:Y:S01]  /*08b0*/  ULDC.64 UR6, c[0x0][0x250] ;  /* 0x0000940000067ab9 */ /* 0x000fe20000000a00 */
[--C-:B------:R-:W-:Y:S01]  /*08c0*/  SHF.R.U32.HI R3, RZ, 0x5, R9.reuse ;  /* 0x00000005ff037819 */ /* 0x100fe20000011609 */
[----:B------:R-:W-:Y:S01]  /*08d0*/  UIMAD UR6, UR16, UR6, URZ ;  /* 0x00000006100672a4 */ /* 0x000fe2000f8e023f */
[----:B------:R-:W-:Y:S01]  /*08e0*/  SGXT R2, R2, 0x1 ;  /* 0x000000010202781a */ /* 0x000fe20000000200 */
[----:B------:R-:W-:Y:S01]  /*08f0*/  ULDC UR4, c[0x0][0x258] ;  /* 0x0000960000047ab9 */ /* 0x000fe20000000800 */
[----:B------:R-:W-:Y:S01]  /*0900*/  LOP3.LUT P0, RZ, R9, 0x80, RZ, 0xc0, !PT ;  /* 0x0000008009ff7812 */ /* 0x000fe2000780c0ff */
[----:B------:R-:W-:Y:S01]  /*0910*/  ULDC.64 UR12, c[0x0][0x260] ;  /* 0x00009800000c7ab9 */ /* 0x000fe20000000a00 */
[----:B------:R-:W-:Y:S01]  /*0920*/  LOP3.LUT R17, R2, 0x90, RZ, 0xc0, !PT ;  /* 0x0000009002117812 */ /* 0x000fe200078ec0ff */
[----:B------:R-:W-:Y:S01]  /*0930*/  IMAD R2, R0, UR4, RZ ;  /* 0x0000000400027c24 */ /* 0x000fe2000f8e02ff */
[----:B------:R-:W-:Y:S01]  /*0940*/  R2UR UR25, R3 ;  /* 0x00000000031972ca */ /* 0x000fe200000e0000 */
[----:B------:R-:W-:Y:S01]  /*0950*/  USHF.L.U32 UR4, UR6, 0x1, URZ ;  /* 0x0000000106047899 */ /* 0x000fe2000800063f */
[----:B------:R-:W-:Y:S01]  /*0960*/  SEL R3, RZ, 0x90, !P0 ;  /* 0x00000090ff037807 */ /* 0x000fe20004000000 */
[----:B------:R-:W-:Y:S01]  /*0970*/  UIMAD UR12, UR16, UR12, URZ ;  /* 0x0000000c100c72a4 */ /* 0x000fe2000f8e023f */
[----:B------:R-:W0:Y:S01]  /*0980*/  LDC R19, c[0x0][0x268] ;  /* 0x00009a00ff137b82 */ /* 0x000e220000000800 */
[C---:B------:R-:W-:Y:S01]  /*0990*/  SHF.L.U32 R0, R2.reuse, 0x1, RZ ;  /* 0x0000000102007819 */ /* 0x040fe200000006ff */
[----:B------:R-:W-:Y:S01]  /*09a0*/  ULDC.64 UR10, c[0x0][0x218] ;  /* 0x00008600000a7ab9 */ /* 0x000fe20000000a00 */
[----:B------:R-:W-:Y:S01]  /*09b0*/  LOP3.LUT R5, R3, 0x7e, R36, 0x78, !PT ;  /* 0x0000007e03057812 */ /* 0x000fe200078e7824 */
[----:B------:R-:W-:Y:S01]  /*09c0*/  IMAD.HI R2, R2, 0x2, RZ ;  /* 0x0000000202027827 */ /* 0x000fe200078e02ff */
[C---:B------:R-:W-:Y:S01]  /*09d0*/  LOP3.LUT R3, R9.reuse, 0x7f, RZ, 0xc0, !PT ;  /* 0x0000007f09037812 */ /* 0x040fe200078ec0ff */
[----:B------:R-:W-:Y:S01]  /*09e0*/  ULDC.64 UR14, c[0x0][0x220] ;  /* 0x00008800000e7ab9 */ /* 0x000fe20000000a00 */
[----:B------:R-:W-:Y:S01]  /*09f0*/  MOV R185, UR4 ;  /* 0x0000000400b97c02 */ /* 0x000fe20008000f00 */
[----:B------:R-:W-:Y:S01]  /*0a00*/  USHF.L.U32 UR4, UR12, 0x1, URZ ;  /* 0x000000010c047899 */ /* 0x000fe2000800063f */
[----:B------:R-:W-:Y:S01]  /*0a10*/  LOP3.LUT R18, R9, 0x40, RZ, 0xc0, !PT ;  /* 0x0000004009127812 */ /* 0x000fe200078ec0ff */
[----:B------:R-:W-:Y:S01]  /*0a20*/  IMAD R4, R3, UR13, RZ ;  /* 0x0000000d03047c24 */ /* 0x000fe2000f8e02ff */
[----:B------:R-:W-:Y:S01]  /*0a30*/  SHF.R.U32.HI R3, RZ, 0x4, R9 ;  /* 0x00000004ff037819 */ /* 0x000fe20000011609 */
[----:B------:R-:W-:Y:S01]  /*0a40*/  UIMAD.WIDE UR8, UR12, 0x2, URZ ;  /* 0x000000020c0878a5 */ /* 0x000fe2000f8e023f */
[----:B------:R-:W-:Y:S01]  /*0a50*/  IADD3 R185, P0, P1, R0, UR10, R185 ;  /* 0x0000000a00b97c10 */ /* 0x000fe2000f91e0b9 */
[----:B------:R-:W-:Y:S01]  /*0a60*/  UIADD3 UR8, UR17, 0x2000, URZ ;  /* 0x0000200011087890 */ /* 0x000fe2000fffe03f */
[----:B------:R-:W-:Y:S01]  /*0a70*/  MOV R169, UR4 ;  /* 0x0000000400a97c02 */ /* 0x000fe20008000f00 */
[----:B------:R-:W-:Y:S01]  /*0a80*/  UIMAD.WIDE UR4, UR6, 0x2, URZ ;  /* 0x00000002060478a5 */ /* 0x000fe2000f8e023f */
[----:B------:R-:W-:Y:S01]  /*0a90*/  SGXT.U32 R3, R3, 0x4 ;  /* 0x000000040303781a */ /* 0x000fe20000000000 */
[----:B------:R-:W-:Y:S01]  /*0aa0*/  USHF.R.U32.HI UR8, URZ, 0x4, UR8 ;  /* 0x000000043f087899 */ /* 0x000fe20008011608 */
[----:B------:R-:W-:Y:S01]  /*0ab0*/  LEA R18, R18, R5, 0x5 ;  /* 0x0000000512127211 */ /* 0x000fe200078e28ff */
[----:B------:R-:W-:Y:S01]  /*0ac0*/  UMOV UR6, URZ ;  /* 0x0000003f00067c82 */ /* 0x000fe20008000000 */
[C---:B------:R-:W-:Y:S01]  /*0ad0*/  SHF.L.U32 R0, R4.reuse, 0x1, RZ ;  /* 0x0000000104007819 */ /* 0x040fe200000006ff */
[----:B------:R-:W-:Y:S01]  /*0ae0*/  IMAD R3, R3, UR7, RZ ;  /* 0x0000000703037c24 */ /* 0x000fe2000f8e02ff */
[----:B------:R-:W-:Y:S01]  /*0af0*/  SHF.R.U32.HI R5, RZ, 0x7, R9 ;  /* 0x00000007ff057819 */ /* 0x000fe20000011609 */
[----:B------:R-:W-:Y:S01]  /*0b00*/  IMAD.HI R4, R4, 0x2, RZ ;  /* 0x0000000204047827 */ /* 0x000fe200078e02ff */
[----:B------:R-:W-:Y:S01]  /*0b10*/  MOV R15, UR5 ;  /* 0x00000005000f7c02 */ /* 0x000fe20008000f00 */
[----:B------:R-:W-:Y:S01]  /*0b20*/  USGXT.U32 UR10, UR8, 0xe ;  /* 0x0000000e080a789a */ /* 0x000fe20008000000 */
[----:B------:R-:W-:-:S02]  /*0b30*/  MOV R6, UR7 ;  /* 0x0000000700067c02 */ /* 0x000fc40008000f00 */
[----:B------:R-:W-:Y:S02]  /*0b40*/  CS2R R160, SRZ ;  /* 0x0000000000a07805 */ /* 0x000fe4000001ff00 */
[----:B------:R-:W-:Y:S01]  /*0b50*/  IADD3 R169, P2, P3, R0, UR14, R169 ;  /* 0x0000000e00a97c10 */ /* 0x000fe2000fb5e0a9 */
[----:B------:R-:W-:Y:S01]  /*0b60*/  UIADD3 UR38, UP0, UR10, 0x2, URZ ;  /* 0x000000020a267890 */ /* 0x000fe2000ff1e03f */
[----:B------:R-:W-:Y:S02]  /*0b70*/  SGXT.U32 R0, R5, 0x1 ;  /* 0x000000010500781a */ /* 0x000fe40000000000 */
[----:B------:R-:W-:Y:S02]  /*0b80*/  CS2R R162, SRZ ;  /* 0x0000000000a27805 */ /* 0x000fe4000001ff00 */
[----:B------:R-:W-:Y:S01]  /*0b90*/  IADD3.X R15, R2, UR11, R15, P0, P1 ;  /* 0x0000000b020f7c10 */ /* 0x000fe200087e240f */
[----:B------:R-:W-:Y:S01]  /*0ba0*/  UIADD3.X UR39, UR6, 0x40000040, URZ, UP0, !UPT ;  /* 0x4000004006277890 */ /* 0x000fe200087fe43f */
[----:B------:R-:W-:Y:S01]  /*0bb0*/  MOV R5, UR7 ;  /* 0x0000000700057c02 */ /* 0x000fe20008000f00 */
[----:B0-----:R-:W-:Y:S01]  /*0bc0*/  IMAD R7, R0, R19, RZ ;  /* 0x0000001300077224 */ /* 0x001fe200078e02ff */
[----:B------:R-:W-:-:S02]  /*0bd0*/  LEA R2, R6, R3, 0x4 ;  /* 0x0000000306027211 */ /* 0x000fc400078e20ff */
[----:B------:R-:W-:Y:S02]  /*0be0*/  CS2R R164, SRZ ;  /* 0x0000000000a47805 */ /* 0x000fe4000001ff00 */
[----:B------:R-:W-:Y:S02]  /*0bf0*/  MOV R13, UR9 ;  /* 0x00000009000d7c02 */ /* 0x000fe40008000f00 */
[----:B------:R-:W-:Y:S02]  /*0c00*/  CS2R R166, SRZ ;  /* 0x0000000000a67805 */ /* 0x000fe4000001ff00 */
[----:B------:R-:W-:Y:S02]  /*0c10*/  MOV R11, UR7 ;  /* 0x00000007000b7c02 */ /* 0x000fe40008000f00 */
[----:B------:R-:W-:Y:S02]  /*0c20*/  CS2R R152, SRZ ;  /* 0x0000000000987805 */ /* 0x000fe4000001ff00 */
[----:B------:R-:W-:-:S02]  /*0c30*/  LEA R0, R5, R2, 0x4 ;  /* 0x0000000205007211 */ /* 0x000fc400078e20ff */
[----:B------:R-:W-:Y:S02]  /*0c40*/  CS2R R154, SRZ ;  /* 0x00000000009a7805 */ /* 0x000fe4000001ff00 */
[----:B------:R-:W-:Y:S02]  /*0c50*/  IADD3.X R13, R4, UR15, R13, P2, P3 ;  /* 0x0000000f040d7c10 */ /* 0x000fe400097e640d */
[----:B------:R-:W-:Y:S02]  /*0c60*/  CS2R R156, SRZ ;  /* 0x00000000009c7805 */ /* 0x000fe4000001ff00 */
[----:B------:R-:W-:Y:S02]  /*0c70*/  MOV R21, UR7 ;  /* 0x0000000700157c02 */ /* 0x000fe40008000f00 */
[----:B------:R-:W-:Y:S02]  /*0c80*/  CS2R R158, SRZ ;  /* 0x00000000009e7805 */ /* 0x000fe4000001ff00 */
[----:B------:R-:W-:Y:S01]  /*0c90*/  LEA R4, R11, R0, 0x4 ;  /* 0x000000000b047211 */ /* 0x000fe200078e20ff */
[----:B------:R-:W-:Y:S01]  /*0ca0*/  UMOV UR4, URZ ;  /* 0x0000003f00047c82 */ /* 0x000fe20008000000 */
[----:B------:R-:W-:Y:S01]  /*0cb0*/  LEA R224, P1, R2, R185, 0x1 ;  /* 0x000000b902e07211 */ /* 0x000fe200078208ff */
[----:B------:R-:W-:Y:S01]  /*0cc0*/  UMOV UR5, URZ ;  /* 0x0000003f00057c82 */ /* 0x000fe20008000000 */
[----:B------:R-:W-:Y:S01]  /*0cd0*/  LEA R5, R21, R4, 0x4 ;  /* 0x0000000415057211 */ /* 0x000fe200078e20ff */
[----:B------:R-:W-:Y:S01]  /*0ce0*/  UIADD3.64 UR34, UR38, 0x2, URZ ;  /* 0x0000000226227897 */ /* 0x000fe2000fffe03f */
[----:B------:R-:W-:Y:S01]  /*0cf0*/  MOV R23, UR7 ;  /* 0x0000000700177c02 */ /* 0x000fe20008000f00 */
[----:B------:R-:W-:Y:S01]  /*0d00*/  UIADD3.64 UR30, UR38, 0x4, URZ ;  /* 0x00000004261e7897 */ /* 0x000fe2000fffe03f */
[----:B------:R-:W-:Y:S01]  /*0d10*/  LEA R6, R6, R5, 0x4 ;  /* 0x0000000506067211 */ /* 0x000fe200078e20ff */
[----:B------:R-:W-:Y:S01]  /*0d20*/  UIADD3.64 UR26, UR38, 0x7e, URZ ;  /* 0x0000007e261a7897 */ /* 0x000fe2000fffe03f */
[----:B------:R-:W-:Y:S01]  /*0d30*/  LEA R8, R19, R7, 0x1 ;  /* 0x0000000713087211 */ /* 0x000fe200078e08ff */
[----:B------:R-:W-:Y:S01]  /*0d40*/  UIADD3.64 UR22, UR38, 0x80, URZ ;  /* 0x0000008026167897 */ /* 0x000fe2000fffe03f */
[----:B------:R-:W-:Y:S01]  /*0d50*/  LEA R186, P2, R0, R185, 0x1 ;  /* 0x000000b900ba7211 */ /* 0x000fe200078408ff */
[----:B------:R-:W-:Y:S01]  /*0d60*/  UIADD3.64 UR18, UR38, 0x82, URZ ;  /* 0x0000008226127897 */ /* 0x000fe2000fffe03f */
[----:B------:R-:W-:Y:S01]  /*0d70*/  LEA.HI.X.SX32 R225, R2, R15, 0x1, P1 ;  /* 0x0000000f02e17211 */ /* 0x000fe200008f0eff */
[----:B------:R-:W-:Y:S01]  /*0d80*/  UIADD3.64 UR14, UR38, 0x84, URZ ;  /* 0x00000084260e7897 */ /* 0x000fe2000fffe03f */
[----:B------:R-:W-:Y:S01]  /*0d90*/  MOV R25, UR7 ;  /* 0x0000000700197c02 */ /* 0x000fe20008000f00 */
[----:B------:R-:W-:Y:S01]  /*0da0*/  ULDC UR12, c[0x0][0x238] ;  /* 0x00008e00000c7ab9 */ /* 0x000fe20000000800 */
[----:B------:R-:W-:Y:S01]  /*0db0*/  LEA R226, P0, R3, R185, 0x1 ;  /* 0x000000b903e27211 */ /* 0x000fe200078008ff */
[----:B------:R-:W-:Y:S01]  /*0dc0*/  UMOV UR11, 0xc0000010 ;  /* 0xc0000010000b7882 */ /* 0x000fe20000000000 */
[----:B------:R-:W-:Y:S01]  /*0dd0*/  LEA R2, R23, R6, 0x4 ;  /* 0x0000000617027211 */ /* 0x000fe200078e20ff */
[----:B------:R-:W-:Y:S01]  /*0de0*/  UMOV UR42, UR10 ;  /* 0x0000000a002a7c82 */ /* 0x000fe20008000000 */
[----:B------:R-:W-:Y:S01]  /*0df0*/  LEA R11, R19, R8, 0x1 ;  /* 0x00000008130b7211 */ /* 0x000fe200078e08ff */
[----:B------:R-:W-:Y:S01]  /*0e00*/  UMOV UR43, 0x40000040 ;  /* 0x40000040002b7882 */ /* 0x000fe20000000000 */
[----:B------:R-:W-:-:S02]  /*0e10*/  LEA.HI.X.SX32 R187, R0, R15, 0x1, P2 ;  /* 0x0000000f00bb7211 */ /* 0x000fc400010f0eff */
[----:B------:R-:W-:Y:S02]  /*0e20*/  LEA.HI.X.SX32 R227, R3, R15, 0x1, P0 ;  /* 0x0000000f03e37211 */ /* 0x000fe400000f0eff */
[----:B------:R-:W-:Y:S02]  /*0e30*/  LEA R0, R25, R2, 0x4 ;  /* 0x0000000219007211 */ /* 0x000fe400078e20ff */
[C---:B------:R-:W-:Y:S02]  /*0e40*/  LEA R12, R19.reuse, R11, 0x1 ;  /* 0x0000000b130c7211 */ /* 0x040fe400078e08ff */
[-C--:B------:R-:W-:Y:S02]  /*0e50*/  LEA R188, P0, R4, R185.reuse, 0x1 ;  /* 0x000000b904bc7211 */ /* 0x080fe400078008ff */
[----:B------:R-:W-:Y:S02]  /*0e60*/  LEA R184, P3, R0, R185, 0x1 ;  /* 0x000000b900b87211 */ /* 0x000fe400078608ff */
[----:B------:R-:W-:-:S02]  /*0e70*/  LEA R3, R19, R12, 0x1 ;  /* 0x0000000c13037211 */ /* 0x000fc400078e08ff */
[----:B------:R-:W-:Y:S02]  /*0e80*/  LEA.HI.X.SX32 R189, R4, R15, 0x1, P0 ;  /* 0x0000000f04bd7211 */ /* 0x000fe400000f0eff */
[-C--:B------:R-:W-:Y:S02]  /*0e90*/  LEA R190, P0, R5, R185.reuse, 0x1 ;  /* 0x000000b905be7211 */ /* 0x080fe400078008ff */
[-C--:B------:R-:W-:Y:S02]  /*0ea0*/  LEA R192, P1, R6, R185.reuse, 0x1 ;  /* 0x000000b906c07211 */ /* 0x080fe400078208ff */
[----:B------:R-:W-:Y:S02]  /*0eb0*/  LEA R194, P2, R2, R185, 0x1 ;  /* 0x000000b902c27211 */ /* 0x000fe400078408ff */
[----:B------:R-:W-:Y:S02]  /*0ec0*/  LEA.HI.X.SX32 R185, R0, R15, 0x1, P3 ;  /* 0x0000000f00b97211 */ /* 0x000fe400018f0eff */
[----:B------:R-:W-:-:S02]  /*0ed0*/  LEA R0, R19, R3, 0x1 ;  /* 0x0000000313007211 */ /* 0x000fc400078e08ff */
[----:B------:R-:W-:Y:S02]  /*0ee0*/  LEA.HI.X.SX32 R191, R5, R15, 0x1, P0 ;  /* 0x0000000f05bf7211 */ /* 0x000fe400000f0eff */
[----:B------:R-:W-:Y:S02]  /*0ef0*/  LEA R182, P0, R7, R169, 0x1 ;  /* 0x000000a907b67211 */ /* 0x000fe400078008ff */
[-C--:B------:R-:W-:Y:S02]  /*0f00*/  LEA.HI.X.SX32 R195, R2, R15.reuse, 0x1, P2 ;  /* 0x0000000f02c37211 */ /* 0x080fe400010f0eff */
[----:B------:R-:W-:Y:S02]  /*0f10*/  LEA R2, R19, R0, 0x1 ;  /* 0x0000000013027211 */ /* 0x000fe400078e08ff */
[----:B------:R-:W-:Y:S02]  /*0f20*/  LEA.HI.X.SX32 R193, R6, R15, 0x1, P1 ;  /* 0x0000000f06c17211 */ /* 0x000fe400008f0eff */
[----:B------:R-:W-:-:S02]  /*0f30*/  LEA.HI.X.SX32 R183, R7, R13, 0x1, P0 ;  /* 0x0000000d07b77211 */ /* 0x000fc400000f0eff */
[-C--:B------:R-:W-:Y:S02]  /*0f40*/  LEA R180, P1, R8, R169.reuse, 0x1 ;  /* 0x000000a908b47211 */ /* 0x080fe400078208ff */
[-C--:B------:R-:W-:Y:S02]  /*0f50*/  LEA R178, P2, R11, R169.reuse, 0x1 ;  /* 0x000000a90bb27211 */ /* 0x080fe400078408ff */
[----:B------:R-:W-:Y:S02]  /*0f60*/  LEA R176, P0, R12, R169, 0x1 ;  /* 0x000000a90cb07211 */ /* 0x000fe400078008ff */
[----:B------:R-:W-:Y:S02]  /*0f70*/  LEA R4, R19, R2, 0x1 ;  /* 0x0000000213047211 */ /* 0x000fe400078e08ff */
[-C--:B------:R-:W-:Y:S02]  /*0f80*/  LEA.HI.X.SX32 R181, R8, R13.reuse, 0x1, P1 ;  /* 0x0000000d08b57211 */ /* 0x080fe400008f0eff */
[----:B------:R-:W-:-:S02]  /*0f90*/  LEA.HI.X.SX32 R179, R11, R13, 0x1, P2 ;  /* 0x0000000d0bb37211 */ /* 0x000fc400010f0eff */
[----:B------:R-:W-:Y:S02]  /*0fa0*/  LEA.HI.X.SX32 R177, R12, R13, 0x1, P0 ;  /* 0x0000000d0cb17211 */ /* 0x000fe400000f0eff */
[CC--:B------:R-:W-:Y:S02]  /*0fb0*/  LEA R174, P0, R3.reuse, R169.reuse, 0x1 ;  /* 0x000000a903ae7211 */ /* 0x0c0fe400078008ff */
[-C--:B------:R-:W-:Y:S02]  /*0fc0*/  LEA R172, P1, R0, R169.reuse, 0x1 ;  /* 0x000000a900ac7211 */ /* 0x080fe400078208ff */
[-C--:B------:R-:W-:Y:S02]  /*0fd0*/  LEA R170, P2, R2, R169.reuse, 0x1 ;  /* 0x000000a902aa7211 */ /* 0x080fe400078408ff */
[----:B------:R-:W-:Y:S02]  /*0fe0*/  LEA R168, P3, R4, R169, 0x1 ;  /* 0x000000a904a87211 */ /* 0x000fe400078608ff */
[----:B------:R-:W-:-:S02]  /*0ff0*/  LEA.HI.X.SX32 R175, R3, R13, 0x1, P0 ;  /* 0x0000000d03af7211 */ /* 0x000fc400000f0eff */
[-C--:B------:R-:W-:Y:S02]  /*1000*/  LEA.HI.X.SX32 R173, R0, R13.reuse, 0x1, P1 ;  /* 0x0000000d00ad7211 */ /* 0x080fe400008f0eff */
[-C--:B------:R-:W-:Y:S02]  /*1010*/  LEA.HI.X.SX32 R171, R2, R13.reuse, 0x1, P2 ;  /* 0x0000000d02ab7211 */ /* 0x080fe400010f0eff */
[----:B------:R-:W-:Y:S02]  /*1020*/  LEA.HI.X.SX32 R169, R4, R13, 0x1, P3 ;  /* 0x0000000d04a97211 */ /* 0x000fe400018f0eff */
[----:B------:R-:W-:Y:S02]  /*1030*/  LOP3.LUT R17, R17, 0x17e, R36, 0x78, !PT ;  /* 0x0000017e11117812 */ /* 0x000fe400078e7824 */
[----:B------:R-:W-:Y:S02]  /*1040*/  MOV R0, 0xff800000 ;  /* 0xff80000000007802 */ /* 0x000fe40000000f00 */
[----:B------:R-:W-:-:S02]  /*1050*/  MOV R8, 0x3f800000 ;  /* 0x3f80000000087802 */ /* 0x000fc40000000f00 */
[----:B------:R-:W-:Y:S02]  /*1060*/  MOV R7, 0x3f800000 ;  /* 0x3f80000000077802 */ /* 0x000fe40000000f00 */
[----:B------:R-:W-:Y:S02]  /*1070*/  MOV R6, 0x3f800000 ;  /* 0x3f80000000067802 */ /* 0x000fe40000000f00 */
[----:B------:R-:W-:Y:S02]  /*1080*/  MOV R5, 0x3f800000 ;  /* 0x3f80000000057802 */ /* 0x000fe40000000f00 */
[----:B------:R-:W-:Y:S02]  /*1090*/  MOV R2, 0xff800000 ;  /* 0xff80000000027802 */ /* 0x000fe40000000f00 */
[----:B------:R-:W-:Y:S02]  /*10a0*/  MOV R3, 0xff800000 ;  /* 0xff80000000037802 */ /* 0x000fe40000000f00 */
[----:B------:R-:W-:-:S02]  /*10b0*/  MOV R4, 0xff800000 ;  /* 0xff80000000047802 */ /* 0x000fc40000000f00 */
[C---:B------:R-:W-:Y:S02]  /*10c0*/  LOP3.LUT R13, R18.reuse, 0x20, RZ, 0x3c, !PT ;  /* 0x00000020120d7812 */ /* 0x040fe400078e3cff */
[C---:B------:R-:W-:Y:S02]  /*10d0*/  LOP3.LUT R12, R18.reuse, 0x40, RZ, 0x3c, !PT ;  /* 0x00000040120c7812 */ /* 0x040fe400078e3cff */
[----:B------:R-:W-:-:S07]  /*10e0*/  LOP3.LUT R11, R18, 0x60, RZ, 0x3c, !PT ;  /* 0x00000060120b7812 */ /* 0x000fce00078e3cff */
.L_x_1:
[----:B------:R-:W-:Y:S02]  /*10f0*/  MOV R21, UR4 ;  /* 0x0000000400157c02 */ /* 0x000fe40008000f00 */
[----:B------:R-:W-:Y:S02]  /*1100*/  MOV R23, UR4 ;  /* 0x0000000400177c02 */ /* 0x000fe40008000f00 */
[----:B------:R-:W-:Y:S01]  /*1110*/  MOV R25, UR4 ;  /* 0x0000000400197c02 */ /* 0x000fe20008000f00 */
[----:B------:R-:W-:Y:S01]  /*1120*/  IMAD.WIDE R20, R21, 0x2, R226 ;  /* 0x0000000215147825 */ /* 0x000fe200078e02e2 */
[----:B------:R-:W-:Y:S02]  /*1130*/  MOV R27, UR4 ;  /* 0x00000004001b7c02 */ /* 0x000fe40008000f00 */
[----:B------:R-:W-:Y:S01]  /*1140*/  MOV R29, UR4 ;  /* 0x00000004001d7c02 */ /* 0x000fe20008000f00 */
[----:B------:R-:W-:Y:S01]  /*1150*/  IMAD.WIDE R22, R23, 0x2, R224 ;  /* 0x0000000217167825 */ /* 0x000fe200078e02e0 */
[----:B------:R-:W-:Y:S01]  /*1160*/  MOV R31, UR4 ;  /* 0x00000004001f7c02 */ /* 0x000fe20008000f00 */
[----:B------:R-:W2:Y:S01]  /*1170*/  LDG.E.U16 R20, desc[UR20][R20.64] ;  /* 0x0000001414147981 */ /* 0x000ea2000c1e1500 */
[----:B------:R-:W-:Y:S01]  /*1180*/  MOV R33, UR4 ;  /* 0x0000000400217c02 */ /* 0x000fe20008000f00 */
[----:B------:R-:W-:Y:S01]  /*1190*/  IMAD.WIDE R24, R25, 0x2, R186 ;  /* 0x0000000219187825 */ /* 0x000fe200078e02ba */
[----:B------:R-:W-:Y:S01]  /*11a0*/  MOV R35, UR4 ;  /* 0x0000000400237c02 */ /* 0x000fe20008000f00 */
[----:B------:R-:W3:Y:S02]  /*11b0*/  LDG.E.U16 R22, desc[UR20][R22.64] ;  /* 0x0000001416167981 */ /* 0x000ee4000c1e1500 */
[----:B------:R-:W-:-:S02]  /*11c0*/  IMAD.WIDE R26, R27, 0x2, R188 ;  /* 0x000000021b1a7825 */ /* 0x000fc400078e02bc */
[----:B------:R-:W4:Y:S02]  /*11d0*/  LDG.E.U16 R196, desc[UR20][R24.64] ;  /* 0x0000001418c47981 */ /* 0x000f24000c1e1500 */
[----:B------:R-:W-:Y:S02]  /*11e0*/  IMAD.WIDE R28, R29, 0x2, R190 ;  /* 0x000000021d1c7825 */ /* 0x000fe400078e02be */
[----:B------:R-:W5:Y:S02]  /*11f0*/  LDG.E.U16 R198, desc[UR20][R26.64] ;  /* 0x000000141ac67981 */ /* 0x000f64000c1e1500 */
[----:B------:R-:W-:Y:S02]  /*1200*/  IMAD.WIDE R30, R31, 0x2, R192 ;  /* 0x000000021f1e7825 */ /* 0x000fe400078e02c0 */
[----:B------:R-:W5:Y:S02]  /*1210*/  LDG.E.U16 R200, desc[UR20][R28.64] ;  /* 0x000000141cc87981 */ /* 0x000f64000c1e1500 */
[----:B------:R-:W-:-:S02]  /*1220*/  IMAD.WIDE R32, R33, 0x2, R194 ;  /* 0x0000000221207825 */ /* 0x000fc400078e02c2 */
[----:B------:R-:W5:Y:S02]  /*1230*/  LDG.E.U16 R202, desc[UR20][R30.64] ;  /* 0x000000141eca7981 */ /* 0x000f64000c1e1500 */
[----:B------:R-:W-:Y:S02]  /*1240*/  IMAD.WIDE R34, R35, 0x2, R184 ;  /* 0x0000000223227825 */ /* 0x000fe400078e02b8 */
[----:B------:R-:W5:Y:S04]  /*1250*/  LDG.E.U16 R204, desc[UR20][R32.64] ;  /* 0x0000001420cc7981 */ /* 0x000f68000c1e1500 */
[----:B------:R-:W5:Y:S01]  /*1260*/  LDG.E.U16 R206, desc[UR20][R34.64] ;  /* 0x0000001422ce7981 */ /* 0x000f62000c1e1500 */
[----:B------:R-:W-:Y:S01]  /*1270*/  BAR.SYNC.DEFER_BLOCKING 0x0 ;  /* 0x0000000000007b1d */ /* 0x000fe20000010000 */
[----:B------:R-:W-:-:S04]  /*1280*/  USHF.L.U32 UR8, UR25, 0x5, URZ ;  /* 0x0000000519087899 */ /* 0x000fc8000800063f */
[----:B------:R-:W-:-:S04]  /*1290*/  ULOP3.LUT UR8, UR8, 0x80, URZ, 0xc0, !UPT ;  /* 0x0000008008087892 */ /* 0x000fc8000f8ec03f */
[----:B------:R-:W-:-:S04]  /*12a0*/  ULEA.HI UR8, UR17, UR8, URZ, 0x1c ;  /* 0x0000000811087291 */ /* 0x000fc8000f8fe03f */
[----:B------:R-:W-:Y:S01]  /*12b0*/  ULOP3.LUT UR8, UR8, 0x3fff, URZ, 0xc0, !UPT ;  /* 0x00003fff08087892 */ /* 0x000fe2000f8ec03f */
[----:B------:R-:W-:Y:S01]  /*12c0*/  UMOV UR9, 0x40000040 ;  /* 0x4000004000097882 */ /* 0x000fe20000000000 */
[----:B------:R-:W-:Y:S01]  /*12d0*/  UMOV UR28, 0x100 ;  /* 0x00000100001c7882 */ /* 0x000fe20000000000 */
[----:B------:R-:W-:Y:S01]  /*12e0*/  UMOV UR29, 0x40000040 ;  /* 0x40000040001d7882 */ /* 0x000fe20000000000 */
[----:B--2---:R0:W-:Y:S04]  /*12f0*/  STS.U16 [R17+UR17+0x2000], R20 ;  /* 0x0020001411007988 */ /* 0x0041e80008000411 */
[----:B---3--:R-:W-:Y:S04]  /*1300*/  STS.U16 [R17+UR17+0x2200], R22 ;  /* 0x0022001611007988 */ /* 0x008fe80008000411 */
[----:B----4-:R-:W-:Y:S04]  /*1310*/  STS.U16 [R17+UR17+0x2400], R196 ;  /* 0x002400c411007988 */ /* 0x010fe80008000411 */
[----:B-----5:R-:W-:Y:S04]  /*1320*/  STS.U16 [R17+UR17+0x2600], R198 ;  /* 0x002600c611007988 */ /* 0x020fe80008000411 */
[----:B------:R-:W-:Y:S04]  /*1330*/  STS.U16 [R17+UR17+0x2800], R200 ;  /* 0x002800c811007988 */ /* 0x000fe80008000411 */
[----:B------:R-:W-:Y:S04]  /*1340*/  STS.U16 [R17+UR17+0x2a00], R202 ;  /* 0x002a00ca11007988 */ /* 0x000fe80008000411 */
[----:B------:R-:W-:Y:S04]  /*1350*/  STS.U16 [R17+UR17+0x2c00], R204 ;  /* 0x002c00cc11007988 */ /* 0x000fe80008000411 */
[----:B------:R-:W-:Y:S01]  /*1360*/  STS.U16 [R17+UR17+0x2e00], R206 ;  /* 0x002e00ce11007988 */ /* 0x000fe20008000411 */
[----:B------:R1:W-:Y:S06]  /*1370*/  MEMBAR.ALL.CTA ;  /* 0x0000000000007992 */ /* 0x0003ec0000008000 */
[----:B-1----:R-:W1:Y:S02]  /*1380*/  FENCE.VIEW.ASYNC.S ;  /* 0x00000000000073c6 */ /* 0x002e640000000000 */
[----:B-1----:R-:W-:Y:S06]  /*1390*/  BAR.SYNC.DEFER_BLOCKING 0x0 ;  /* 0x0000000000007b1d */ /* 0x002fec0000010000 */
[----:B------:R-:W-:-:S06]  /*13a0*/  WARPGROUP.ARRIVE ;  /* 0x00000000000079c5 */ /* 0x000fcc0000000000 */
[----:B------:R-:W-:Y:S01]  /*13b0*/  HGMMA.64x128x16.F32.BF16 R88, gdesc[UR8].tnspA, RZ, !UPT ;  /* 0x21e00000085879f0 */ /* 0x000fe2000c7018ff */
[----:B------:R-:W-:Y:S02]  /*13c0*/  UMOV UR9, URZ ;  /* 0x0000003f00097c82 */ /* 0x000fe40008000000 */
[----:B------:R-:W-:-:S09]  /*13d0*/  UIADD3.64 UR8, UR8, UR28, URZ ;  /* 0x0000001c08087297 */ /* 0x000fd2000fffe03f */
[----:B------:R-:W-:Y:S03]  /*13e0*/  HGMMA.64x128x16.F32.BF16 R24, gdesc[UR8].tnspA, RZ, !UPT, gsb0 ;  /* 0x21e00000081879f0 */ /* 0x000fe6000c0018ff */
[----:B------:R-:W-:Y:S02]  /*13f0*/  WARPGROUP.DEPBAR.LE gsb0, 0x0 ;  /* 0x00008000000079c5 */ /* 0x000fe40000010000 */
[----:B------:R-:W-:Y:S01]  /*1400*/  FMUL R15, R88, UR12 ;  /* 0x0000000c580f7c20 */ /* 0x000fe20008400000 */
[----:B0-----:R-:W-:Y:S01]  /*1410*/  FMUL R20, R89, UR12 ;  /* 0x0000000c59147c20 */ /* 0x001fe20008400000 */
[----:B------:R-:W-:-:S04]  /*1420*/  FMUL R19, R92, UR12 ;  /* 0x0000000c5c137c20 */ /* 0x000fc80008400000 */
[----:B------:R-:W-:Y:S01]  /*1430*/  FMNMX R20, R15, R20, !PT ;  /* 0x000000140f147209 */ /* 0x000fe20007800000 */
[----:B------:R-:W-:-:S03]  /*1440*/  FMUL R15, R93, UR12 ;  /* 0x0000000c5d0f7c20 */ /* 0x000fc60008400000 */
        /* <DEDUP_REMOVED lines=56> */
[----:B------:R-:W-:-:S04]  /*17d0*/  FMNMX R20, R19, R20, !PT ;  /* 0x0000001413147209 */ /* 0x000fc80007800000 */
[----:B------:R-:W-:-:S05]  /*17e0*/  FMNMX R20, R15, R20, !PT ;  /* 0x000000140f147209 */ /* 0x000fca0007800000 */
[----:B------:R-:W0:Y:S02]  /*17f0*/  SHFL.BFLY PT, R15, R20, 0x2, 0x1f ;  /* 0x0c401f00140f7f89 */ /* 0x000e2400000e0000 */
[----:B0-----:R-:W-:-:S05]  /*1800*/  FMNMX R19, R20, R15, !PT ;  /* 0x0000000f14137209 */ /* 0x001fca0007800000 */
[----:B------:R-:W0:Y:S01]  /*1810*/  SHFL.BFLY PT, R22, R19, 0x1, 0x1f ;  /* 0x0c201f0013167f89 */ /* 0x000e2200000e0000 */
[----:B------:R-:W-:Y:S01]  /*1820*/  FMUL R20, R91, UR12 ;  /* 0x0000000c5b147c20 */ /* 0x000fe20008400000 */
[----:B------:R-:W-:Y:S01]  /*1830*/  FMUL R21, R94, UR12 ;  /* 0x0000000c5e157c20 */ /* 0x000fe20008400000 */
[----:B0-----:R-:W-:Y:S01]  /*1840*/  FMNMX R15, R19, R22, !PT ;  /* 0x00000016130f7209 */ /* 0x001fe20007800000 */
[----:B------:R-:W-:-:S03]  /*1850*/  FMUL R19, R90, UR12 ;  /* 0x0000000c5a137c20 */ /* 0x000fc60008400000 */
[----:B------:R-:W-:Y:S02]  /*1860*/  FMNMX R15, R15, R0, !PT ;  /* 0x000000000f0f7209 */ /* 0x000fe40007800000 */
[----:B------:R-:W-:Y:S01]  /*1870*/  FMNMX R22, R19, R20, !PT ;  /* 0x0000001413167209 */ /* 0x000fe20007800000 */
[----:B------:R-:W-:-:S03]  /*1880*/  FMUL R20, R95, UR12 ;  /* 0x0000000c5f147c20 */ /* 0x000fc60008400000 */
[----:B------:R-:W-:Y:S01]  /*1890*/  FMNMX R23, R21, R22, !PT ;  /* 0x0000001615177209 */ /* 0x000fe20007800000 */
[--C-:B------:R-:W-:Y:S01]  /*18a0*/  FFMA R88, R88, UR12, -R15.reuse ;  /* 0x0000000c58587c23 */ /* 0x100fe2000800080f */
[----:B------:R-:W-:Y:S02]  /*18b0*/  FMUL R21, R98, UR12 ;  /* 0x0000000c62157c20 */ /* 0x000fe40008400000 */
[----:B------:R-:W-:Y:S01]  /*18c0*/  FMNMX R20, R20, R23, !PT ;  /* 0x0000001714147209 */ /* 0x000fe20007800000 */
[----:B------:R-:W-:Y:S01]  /*18d0*/  FMUL R88, R88, 1.4426950216293334961 ;  /* 0x3fb8aa3b58587820 */ /* 0x000fe20000400000 */
[----:B------:R-:W-:Y:S01]  /*18e0*/  FFMA R89, R89, UR12, -R15 ;  /* 0x0000000c59597c23 */ /* 0x000fe2000800080f */
[----:B------:R-:W-:Y:S01]  /*18f0*/  FMUL R22, R99, UR12 ;  /* 0x0000000c63167c20 */ /* 0x000fe20008400000 */
[----:B------:R-:W-:Y:S01]  /*1900*/  FMNMX R23, R21, R20, !PT ;  /* 0x0000001415177209 */ /* 0x000fe20007800000 */
[----:B------:R0:W-:Y:S01]  /*1910*/  MUFU.EX2 R196, R88 ;  /* 0x0000005800c47308 */ /* 0x0001e20000000800 */
[----:B------:R-:W-:Y:S01]  /*1920*/  FMUL R89, R89, 1.4426950216293334961 ;  /* 0x3fb8aa3b59597820 */ /* 0x000fe20000400000 */
[----:B------:R-:W-:Y:S01]  /*1930*/  FMUL R21, R102, UR12 ;  /* 0x0000000c66157c20 */ /* 0x000fe20008400000 */
[----:B0-----:R-:W-:-:S05]  /*1940*/  FMNMX R88, R22, R23, !PT ;  /* 0x0000001716587209 */ /* 0x001fca0007800000 */
[----:B------:R0:W1:Y:S01]  /*1950*/  MUFU.EX2 R197, R89 ;  /* 0x0000005900c57308 */ /* 0x0000620000000800 */
[----:B------:R-:W-:Y:S01]  /*1960*/  FMUL R22, R103, UR12 ;  /* 0x0000000c67167c20 */ /* 0x000fe20008400000 */
[--C-:B------:R-:W-:Y:S01]  /*1970*/  FFMA R92, R92, UR12, -R15.reuse ;  /* 0x0000000c5c5c7c23 */ /* 0x100fe2000800080f */
[----:B------:R-:W-:Y:S01]  /*1980*/  FMUL R23, R106, UR12 ;  /* 0x0000000c6a177c20 */ /* 0x000fe20008400000 */
[----:B0-----:R-:W-:Y:S02]  /*1990*/  FMNMX R89, R21, R88, !PT ;  /* 0x0000005815597209 */ /* 0x001fe40007800000 */
[----:B------:R-:W-:Y:S02]  /*19a0*/  FMUL R92, R92, 1.4426950216293334961 ;  /* 0x3fb8aa3b5c5c7820 */ /* 0x000fe40000400000 */
[----:B------:R-:W-:Y:S01]  /*19b0*/  FMNMX R22, R22, R89, !PT ;  /* 0x0000005916167209 */ /* 0x000fe20007800000 */
[----:B------:R-:W-:Y:S01]  /*19c0*/  FFMA R93, R93, UR12, -R15 ;  /* 0x0000000c5d5d7c23 */ /* 0x000fe2000800080f */
[----:B------:R-:W-:-:S02]  /*19d0*/  FMUL R88, R107, UR12 ;  /* 0x0000000c6b587c20 */ /* 0x000fc40008400000 */
[----:B------:R-:W-:Y:S01]  /*19e0*/  FMNMX R89, R23, R22, !PT ;  /* 0x0000001617597209 */ /* 0x000fe20007800000 */
[----:B------:R0:W2:Y:S01]  /*19f0*/  MUFU.EX2 R198, R92 ;  /* 0x0000005c00c67308 */ /* 0x0000a20000000800 */
[----:B------:R-:W-:Y:S01]  /*1a00*/  FMUL R93, R93, 1.4426950216293334961 ;  /* 0x3fb8aa3b5d5d7820 */ /* 0x000fe20000400000 */
[----:B------:R-:W-:Y:S01]  /*1a10*/  FMUL R23, R110, UR12 ;  /* 0x0000000c6e177c20 */ /* 0x000fe20008400000 */
[----:B0-----:R-:W-:-:S05]  /*1a20*/  FMNMX R92, R88, R89, !PT ;  /* 0x00000059585c7209 */ /* 0x001fca0007800000 */
[----:B------:R0:W3:Y:S01]  /*1a30*/  MUFU.EX2 R199, R93 ;  /* 0x0000005d00c77308 */ /* 0x0000e20000000800 */
[----:B------:R-:W-:Y:S01]  /*1a40*/  FMUL R88, R111, UR12 ;  /* 0x0000000c6f587c20 */ /* 0x000fe20008400000 */
[----:B------:R-:W-:Y:S01]  /*1a50*/  FMUL R89, R114, UR12 ;  /* 0x0000000c72597c20 */ /* 0x000fe20008400000 */
[----:B0-----:R-:W-:Y:S01]  /*1a60*/  FMNMX R93, R23, R92, !PT ;  /* 0x0000005c175d7209 */ /* 0x001fe20007800000 */
[----:B------:R-:W-:-:S03]  /*1a70*/  FFMA R96, R96, UR12, -R15 ;  /* 0x0000000c60607c23 */ /* 0x000fc6000800080f */
[----:B------:R-:W-:Y:S01]  /*1a80*/  FMNMX R88, R88, R93, !PT ;  /* 0x0000005d58587209 */ /* 0x000fe20007800000 */
[--C-:B------:R-:W-:Y:S01]  /*1a90*/  FFMA R97, R97, UR12, -R15.reuse ;  /* 0x0000000c61617c23 */ /* 0x100fe2000800080f */
[----:B------:R-:W-:Y:S02]  /*1aa0*/  FMUL R92, R115, UR12 ;  /* 0x0000000c735c7c20 */ /* 0x000fe40008400000 */
[----:B------:R-:W-:Y:S01]  /*1ab0*/  FMNMX R93, R89, R88, !PT ;  /* 0x00000058595d7209 */ /* 0x000fe20007800000 */
[----:B------:R-:W-:Y:S01]  /*1ac0*/  FMUL R19, R96, 1.4426950216293334961 ;  /* 0x3fb8aa3b60137820 */ /* 0x000fe20000400000 */
[----:B------:R-:W-:Y:S01]  /*1ad0*/  FMUL R97, R97, 1.4426950216293334961 ;  /* 0x3fb8aa3b61617820 */ /* 0x000fe20000400000 */
[----:B------:R-:W-:Y:S01]  /*1ae0*/  FMUL R89, R118, UR12 ;  /* 0x0000000c76597c20 */ /* 0x000fe20008400000 */
[----:B------:R-:W-:Y:S01]  /*1af0*/  FMNMX R96, R92, R93, !PT ;  /* 0x0000005d5c607209 */ /* 0x000fe20007800000 */
[----:B------:R-:W-:Y:S01]  /*1b00*/  FMUL R92, R119, UR12 ;  /* 0x0000000c775c7c20 */ /* 0x000fe20008400000 */
[----:B------:R0:W-:Y:S01]  /*1b10*/  MUFU.EX2 R20, R97 ;  /* 0x0000006100147308 */ /* 0x0001e20000000800 */
[----:B------:R-:W-:Y:S01]  /*1b20*/  FFMA R100, R100, UR12, -R15 ;  /* 0x0000000c64647c23 */ /* 0x000fe2000800080f */
[----:B------:R-:W-:Y:S01]  /*1b30*/  FMUL R93, R122, UR12 ;  /* 0x0000000c7a5d7c20 */ /* 0x000fe20008400000 */
[----:B0-----:R-:W-:-:S02]  /*1b40*/  FMNMX R97, R89, R96, !PT ;  /* 0x0000006059617209 */ /* 0x001fc40007800000 */
[----:B------:R-:W-:Y:S02]  /*1b50*/  FMUL R100, R100, 1.4426950216293334961 ;  /* 0x3fb8aa3b64647820 */ /* 0x000fe40000400000 */
[----:B------:R-:W-:Y:S01]  /*1b60*/  FMNMX R92, R92, R97, !PT ;  /* 0x000000615c5c7209 */ /* 0x000fe20007800000 */
[----:B------:R-:W-:Y:S01]  /*1b70*/  FFMA R101, R101, UR12, -R15 ;  /* 0x0000000c65657c23 */ /* 0x000fe2000800080f */
[----:B------:R-:W-:Y:S02]  /*1b80*/  FMUL R96, R123, UR12 ;  /* 0x0000000c7b607c20 */ /* 0x000fe40008400000 */
[----:B------:R-:W-:Y:S01]  /*1b90*/  FMNMX R97, R93, R92, !PT ;  /* 0x0000005c5d617209 */ /* 0x000fe20007800000 */
[----:B------:R0:W-:Y:S01]  /*1ba0*/  MUFU.EX2 R21, R100 ;  /* 0x0000006400157308 */ /* 0x0001e20000000800 */
[----:B------:R-:W-:Y:S01]  /*1bb0*/  FMUL R101, R101, 1.4426950216293334961 ;  /* 0x3fb8aa3b65657820 */ /* 0x000fe20000400000 */
[----:B------:R-:W-:Y:S01]  /*1bc0*/  FMUL R93, R126, UR12 ;  /* 0x0000000c7e5d7c20 */ /* 0x000fe20008400000 */
[----:B0-----:R-:W-:-:S05]  /*1bd0*/  FMNMX R100, R96, R97, !PT ;  /* 0x0000006160647209 */ /* 0x001fca0007800000 */
[----:B------:R0:W-:Y:S01]  /*1be0*/  MUFU.EX2 R22, R101 ;  /* 0x0000006500167308 */ /* 0x0001e20000000800 */
        /* <DEDUP_REMOVED lines=29> */
[----:B------:R-:W-:Y:S01]  /*1dc0*/  FFMA R112, R112, UR12, -R15 ;  /* 0x0000000c70707c23 */ /* 0x000fe2000800080f */
[----:B------:R-:W-:Y:S01]  /*1dd0*/  FMUL R105, R146, UR12 ;  /* 0x0000000c92697c20 */ /* 0x000fe20008400000 */
[----:B0-----:R-:W-:Y:S02]  /*1de0*/  FMNMX R109, R101, R108, !PT ;  /* 0x0000006c656d7209 */ /* 0x001fe40007800000 */
[----:B------:R-:W-:Y:S02]  /*1df0*/  FMUL R112, R112, 1.4426950216293334961 ;  /* 0x3fb8aa3b70707820 */ /* 0x000fe40000400000 */
[----:B------:R-:W-:Y:S01]  /*1e00*/  FMNMX R104, R104, R109, !PT ;  /* 0x0000006d68687209 */ /* 0x000fe20007800000 */
[----:B------:R-:W-:-:S03]  /*1e10*/  FMUL R108, R147, UR12 ;  /* 0x0000000c936c7c20 */ /* 0x000fc60008400000 */
[----:B------:R-:W-:Y:S01]  /*1e20*/  FMNMX R109, R105, R104, !PT ;  /* 0x00000068696d7209 */ /* 0x000fe20007800000 */
[----:B------:R0:W-:Y:S01]  /*1e30*/  MUFU.EX2 R93, R112 ;  /* 0x00000070005d7308 */ /* 0x0001e20000000800 */
[--C-:B------:R-:W-:Y:S01]  /*1e40*/  FFMA R120, R120, UR12, -R15.reuse ;  /* 0x0000000c78787c23 */ /* 0x100fe2000800080f */
[----:B------:R-:W-:Y:S01]  /*1e50*/  FMUL R105, R150, UR12 ;  /* 0x0000000c96697c20 */ /* 0x000fe20008400000 */
[----:B------:R-:W-:Y:S02]  /*1e60*/  FFMA R121, R121, UR12, -R15 ;  /* 0x0000000c79797c23 */ /* 0x000fe4000800080f */
[----:B------:R-:W-:Y:S01]  /*1e70*/  FMUL R120, R120, 1.4426950216293334961 ;  /* 0x3fb8aa3b78787820 */ /* 0x000fe20000400000 */
[----:B0-----:R-:W-:Y:S01]  /*1e80*/  FMNMX R112, R108, R109, !PT ;  /* 0x0000006d6c707209 */ /* 0x001fe20007800000 */
[----:B------:R-:W-:-:S03]  /*1e90*/  FMUL R108, R151, UR12 ;  /* 0x0000000c976c7c20 */ /* 0x000fc60008400000 */
[----:B------:R-:W-:Y:S01]  /*1ea0*/  FMNMX R109, R105, R112, !PT ;  /* 0x00000070696d7209 */ /* 0x000fe20007800000 */
[----:B------:R0:W-:Y:S01]  /*1eb0*/  MUFU.EX2 R101, R120 ;  /* 0x0000007800657308 */ /* 0x0001e20000000800 */
[----:B------:R-:W-:Y:S02]  /*1ec0*/  FMUL R121, R121, 1.4426950216293334961 ;  /* 0x3fb8aa3b79797820 */ /* 0x000fe40000400000 */
[----:B0-----:R-:W-:-:S05]  /*1ed0*/  FMNMX R120, R108, R109, !PT ;  /* 0x0000006d6c787209 */ /* 0x001fca0007800000 */
[----:B------:R0:W-:Y:S02]  /*1ee0*/  MUFU.EX2 R104, R121 ;  /* 0x0000007900687308 */ /* 0x0001e40000000800 */
[----:B0-----:R-:W0:Y:S01]  /*1ef0*/  SHFL.BFLY PT, R121, R120, 0x2, 0x1f ;  /* 0x0c401f0078797f89 */ /* 0x001e2200000e0000 */
[--C-:B------:R-:W-:Y:S01]  /*1f00*/  FFMA R113, R113, UR12, -R15.reuse ;  /* 0x0000000c71717c23 */ /* 0x100fe2000800080f */
[--C-:B------:R-:W-:Y:S01]  /*1f10*/  FFMA R129, R129, UR12, -R15.reuse ;  /* 0x0000000c81817c23 */ /* 0x100fe2000800080f */
[----:B------:R-:W-:Y:S02]  /*1f20*/  FFMA R132, R132, UR12, -R15 ;  /* 0x0000000c84847c23 */ /* 0x000fe4000800080f */
[----:B------:R-:W-:Y:S01]  /*1f30*/  FMUL R113, R113, 1.4426950216293334961 ;  /* 0x3fb8aa3b71717820 */ /* 0x000fe20000400000 */
[----:B------:R-:W-:-:S03]  /*1f40*/  FMUL R112, R129, 1.4426950216293334961 ;  /* 0x3fb8aa3b81707820 */ /* 0x000fc60000400000 */
[----:B------:R4:W-:Y:S02]  /*1f50*/  MUFU.EX2 R96, R113 ;  /* 0x0000007100607308 */ /* 0x0009e40000000800 */
[----:B----4-:R-:W-:Y:S01]  /*1f60*/  FMUL R113, R132, 1.4426950216293334961 ;  /* 0x3fb8aa3b84717820 */ /* 0x010fe20000400000 */
[----:B0-----:R-:W-:-:S05]  /*1f70*/  FMNMX R129, R120, R121, !PT ;  /* 0x0000007978817209 */ /* 0x001fca0007800000 */
[----:B------:R-:W0:Y:S01]  /*1f80*/  SHFL.BFLY PT, R132, R129, 0x1, 0x1f ;  /* 0x0c201f0081847f89 */ /* 0x000e2200000e0000 */
[--C-:B------:R-:W-:Y:S01]  /*1f90*/  FFMA R117, R117, UR12, -R15.reuse ;  /* 0x0000000c75757c23 */ /* 0x100fe2000800080f */
[----:B------:R-:W-:Y:S01]  /*1fa0*/  FFMA R136, R136, UR12, -R15 ;  /* 0x0000000c88887c23 */ /* 0x000fe2000800080f */
[----:B------:R-:W-:Y:S01]  /*1fb0*/  FADD R0, -R15, R0 ;  /* 0x000000000f007221 */ /* 0x000fe20000000100 */
[----:B0-----:R-:W-:-:S04]  /*1fc0*/  FMNMX R129, R129, R132, !PT ;  /* 0x0000008481817209 */ /* 0x001fc80007800000 */
[----:B------:R-:W-:-:S05]  /*1fd0*/  FMNMX R129, R129, R2, !PT ;  /* 0x0000000281817209 */ /* 0x000fca0007800000 */
[--C-:B------:R-:W-:Y:S01]  /*1fe0*/  FFMA R90, R90, UR12, -R129.reuse ;  /* 0x0000000c5a5a7c23 */ /* 0x100fe20008000881 */
[--C-:B------:R-:W-:Y:S01]  /*1ff0*/  FFMA R91, R91, UR12, -R129.reuse ;  /* 0x0000000c5b5b7c23 */ /* 0x100fe20008000881 */
[--C-:B------:R-:W-:Y:S02]  /*2000*/  FFMA R94, R94, UR12, -R129.reuse ;  /* 0x0000000c5e5e7c23 */ /* 0x100fe40008000881 */
[----:B------:R-:W-:Y:S01]  /*2010*/  FMUL R214, R90, 1.4426950216293334961 ;  /* 0x3fb8aa3b5ad67820 */ /* 0x000fe20000400000 */
[----:B------:R-:W-:Y:S01]  /*2020*/  FMUL R219, R91, 1.4426950216293334961 ;  /* 0x3fb8aa3b5bdb7820 */ /* 0x000fe20000400000 */
[----:B------:R-:W-:Y:S01]  /*2030*/  FMUL R90, R24, UR12 ;  /* 0x0000000c185a7c20 */ /* 0x000fe20008400000 */
[----:B------:R-:W-:Y:S01]  /*2040*/  FMUL R91, R25, UR12 ;  /* 0x0000000c195b7c20 */ /* 0x000fe20008400000 */
[----:B------:R-:W-:Y:S01]  /*2050*/  FMUL R216, R94, 1.4426950216293334961 ;  /* 0x3fb8aa3b5ed87820 */ /* 0x000fe20000400000 */
[--C-:B------:R-:W-:Y:S01]  /*2060*/  FFMA R95, R95, UR12, -R129.reuse ;  /* 0x0000000c5f5f7c23 */ /* 0x100fe20008000881 */
[----:B------:R-:W-:Y:S01]  /*2070*/  FMUL R94, R28, UR12 ;  /* 0x0000000c1c5e7c20 */ /* 0x000fe20008400000 */
[----:B------:R-:W-:Y:S01]  /*2080*/  FMUL R117, R117, 1.4426950216293334961 ;  /* 0x3fb8aa3b75757820 */ /* 0x000fe20000400000 */
[----:B------:R-:W-:Y:S01]  /*2090*/  FMNMX R91, R90, R91, !PT ;  /* 0x0000005b5a5b7209 */ /* 0x000fe20007800000 */
[----:B------:R-:W-:Y:S01]  /*20a0*/  FMUL R221, R95, 1.4426950216293334961 ;  /* 0x3fb8aa3b5fdd7820 */ /* 0x000fe20000400000 */
[----:B------:R-:W-:Y:S01]  /*20b0*/  FFMA R99, R99, UR12, -R129 ;  /* 0x0000000c63637c23 */ /* 0x000fe20008000881 */
[----:B------:R-:W-:Y:S01]  /*20c0*/  FMUL R90, R29, UR12 ;  /* 0x0000000c1d5a7c20 */ /* 0x000fe20008400000 */
[----:B------:R-:W-:Y:S01]  /*20d0*/  FFMA R137, R137, UR12, -R15 ;  /* 0x0000000c89897c23 */ /* 0x000fe2000800080f */
[----:B------:R-:W-:Y:S01]  /*20e0*/  FMNMX R95, R94, R91, !PT ;  /* 0x0000005b5e5f7209 */ /* 0x000fe20007800000 */
[----:B------:R0:W-:Y:S01]  /*20f0*/  MUFU.EX2 R100, R117 ;  /* 0x0000007500647308 */ /* 0x0001e20000000800 */
[----:B------:R-:W-:Y:S01]  /*2100*/  FMUL R0, R0, 1.4426950216293334961 ;  /* 0x3fb8aa3b00007820 */ /* 0x000fe20000400000 */
[----:B------:R-:W-:Y:S01]  /*2110*/  FFMA R98, R98, UR12, -R129 ;  /* 0x0000000c62627c23 */ /* 0x000fe20008000881 */
[----:B------:R-:W-:Y:S01]  /*2120*/  FMUL R94, R32, UR12 ;  /* 0x0000000c205e7c20 */ /* 0x000fe20008400000 */
[----:B------:R-:W-:Y:S01]  /*2130*/  FMUL R120, R137, 1.4426950216293334961 ;  /* 0x3fb8aa3b89787820 */ /* 0x000fe20000400000 */
[----:B0-----:R-:W-:Y:S01]  /*2140*/  FMUL R117, R136, 1.4426950216293334961 ;  /* 0x3fb8aa3b88757820 */ /* 0x001fe20000400000 */
[----:B------:R-:W-:Y:S01]  /*2150*/  FMUL R136, R99, 1.4426950216293334961 ;  /* 0x3fb8aa3b63887820 */ /* 0x000fe20000400000 */
[----:B------:R-:W-:Y:S01]  /*2160*/  FMNMX R99, R90, R95, !PT ;  /* 0x0000005f5a637209 */ /* 0x000fe20007800000 */
[----:B------:R0:W-:Y:S01]  /*2170*/  MUFU.EX2 R137, R0 ;  /* 0x0000000000897308 */ /* 0x0001e20000000800 */
[----:B------:R-:W-:Y:S01]  /*2180*/  FMUL R95, R33, UR12 ;  /* 0x0000000c215f7c20 */ /* 0x000fe20008400000 */
[----:B0-----:R-:W-:Y:S01]  /*2190*/  FMUL R0, R98, 1.4426950216293334961 ;  /* 0x3fb8aa3b62007820 */ /* 0x001fe20000400000 */
[----:B------:R-:W-:Y:S01]  /*21a0*/  FMNMX R98, R94, R99, !PT ;  /* 0x000000635e627209 */ /* 0x000fe20007800000 */
[----:B------:R-:W-:-:S03]  /*21b0*/  FMUL R94, R36, UR12 ;  /* 0x0000000c245e7c20 */ /* 0x000fc60008400000 */
[----:B------:R-:W-:Y:S01]  /*21c0*/  FMNMX R95, R95, R98, !PT ;  /* 0x000000625f5f7209 */ /* 0x000fe20007800000 */
[----:B------:R-:W-:Y:S01]  /*21d0*/  FMUL R98, R37, UR12 ;  /* 0x0000000c25627c20 */ /* 0x000fe20008400000 */
[--C-:B------:R-:W-:Y:S02]  /*21e0*/  FFMA R124, R124, UR12, -R15.reuse ;  /* 0x0000000c7c7c7c23 */ /* 0x100fe4000800080f */
[----:B------:R-:W-:Y:S01]  /*21f0*/  FMNMX R99, R94, R95, !PT ;  /* 0x0000005f5e637209 */ /* 0x000fe20007800000 */
[----:B------:R-:W-:Y:S01]  /*2200*/  FMUL R94, R40, UR12 ;  /* 0x0000000c285e7c20 */ /* 0x000fe20008400000 */
[----:B------:R-:W-:Y:S02]  /*2210*/  FMUL R124, R124, 1.4426950216293334961 ;  /* 0x3fb8aa3b7c7c7820 */ /* 0x000fe40000400000 */
[----:B------:R-:W-:Y:S01]  /*2220*/  FMNMX R99, R98, R99, !PT ;  /* 0x0000006362637209 */ /* 0x000fe20007800000 */
[--C-:B------:R-:W-:Y:S01]  /*2230*/  FFMA R141, R141, UR12, -R15.reuse ;  /* 0x0000000c8d8d7c23 */ /* 0x100fe2000800080f */
[----:B------:R-:W-:Y:S01]  /*2240*/  FMUL R98, R41, UR12 ;  /* 0x0000000c29627c20 */ /* 0x000fe20008400000 */
[----:B------:R0:W-:Y:S01]  /*2250*/  MUFU.EX2 R105, R124 ;  /* 0x0000007c00697308 */ /* 0x0001e20000000800 */
[----:B------:R-:W-:Y:S01]  /*2260*/  FMNMX R99, R94, R99, !PT ;  /* 0x000000635e637209 */ /* 0x000fe20007800000 */
[--C-:B------:R-:W-:Y:S01]  /*2270*/  FFMA R128, R128, UR12, -R15.reuse ;  /* 0x0000000c80807c23 */ /* 0x100fe2000800080f */
[----:B------:R-:W-:Y:S01]  /*2280*/  FFMA R145, R145, UR12, -R15 ;  /* 0x0000000c91917c23 */ /* 0x000fe2000800080f */
[----:B------:R-:W-:Y:S01]  /*2290*/  FFMA R103, R103, UR12, -R129 ;  /* 0x0000000c67677c23 */ /* 0x000fe20008000881 */
[----:B------:R-:W-:Y:S01]  /*22a0*/  FMNMX R98, R98, R99, !PT ;  /* 0x0000006362627209 */ /* 0x000fe20007800000 */
[----:B------:R-:W-:Y:S01]  /*22b0*/  FMUL R109, R128, 1.4426950216293334961 ;  /* 0x3fb8aa3b806d7820 */ /* 0x000fe20000400000 */
[----:B0-----:R-:W-:Y:S01]  /*22c0*/  FMUL R124, R141, 1.4426950216293334961 ;  /* 0x3fb8aa3b8d7c7820 */ /* 0x001fe20000400000 */
[----:B------:R-:W-:Y:S01]  /*22d0*/  FMUL R141, R44, UR12 ;  /* 0x0000000c2c8d7c20 */ /* 0x000fe20008400000 */
[----:B------:R-:W-:Y:S01]  /*22e0*/  FMUL R128, R145, 1.4426950216293334961 ;  /* 0x3fb8aa3b91807820 */ /* 0x000fe20000400000 */
[----:B------:R-:W-:Y:S01]  /*22f0*/  FMUL R103, R103, 1.4426950216293334961 ;  /* 0x3fb8aa3b67677820 */ /* 0x000fe20000400000 */
[----:B------:R-:W-:-:S02]  /*2300*/  FMUL R145, R45, UR12 ;  /* 0x0000000c2d917c20 */ /* 0x000fc40008400000 */
[----:B------:R-:W-:Y:S01]  /*2310*/  FMNMX R98, R141, R98, !PT ;  /* 0x000000628d627209 */ /* 0x000fe20007800000 */
[----:B------:R0:W-:Y:S01]  /*2320*/  MUFU.EX2 R95, R103 ;  /* 0x00000067005f7308 */ /* 0x0001e20000000800 */
[--C-:B------:R-:W-:Y:S01]  /*2330*/  FFMA R107, R107, UR12, -R129.reuse ;  /* 0x0000000c6b6b7c23 */ /* 0x100fe20008000881 */
[--C-:B------:R-:W-:Y:S01]  /*2340*/  FFMA R102, R102, UR12, -R129.reuse ;  /* 0x0000000c66667c23 */ /* 0x100fe20008000881 */
[----:B------:R-:W-:Y:S01]  /*2350*/  FMNMX R98, R145, R98, !PT ;  /* 0x0000006291627209 */ /* 0x000fe20007800000 */
[----:B------:R-:W-:Y:S01]  /*2360*/  FFMA R106, R106, UR12, -R129 ;  /* 0x0000000c6a6a7c23 */ /* 0x000fe20008000881 */
[----:B------:R-:W-:Y:S01]  /*2370*/  FMUL R99, R107, 1.4426950216293334961 ;  /* 0x3fb8aa3b6b637820 */ /* 0x000fe20000400000 */
[----:B0-----:R-:W-:Y:S01]  /*2380*/  FMUL R103, R48, UR12 ;  /* 0x0000000c30677c20 */ /* 0x001fe20008400000 */
[----:B------:R-:W-:Y:S01]  /*2390*/  FMUL R90, R102, 1.4426950216293334961 ;  /* 0x3fb8aa3b665a7820 */ /* 0x000fe20000400000 */
[----:B------:R-:W-:-:S03]  /*23a0*/  FMUL R107, R49, UR12 ;  /* 0x0000000c316b7c20 */ /* 0x000fc60008400000 */
[----:B------:R-:W-:Y:S01]  /*23b0*/  FMNMX R102, R103, R98, !PT ;  /* 0x0000006267667209 */ /* 0x000fe20007800000 */
[----:B------:R-:W-:Y:S01]  /*23c0*/  FMUL R106, R106, 1.4426950216293334961 ;  /* 0x3fb8aa3b6a6a7820 */ /* 0x000fe20000400000 */
[----:B------:R-:W-:Y:S02]  /*23d0*/  FMUL R141, R52, UR12 ;  /* 0x0000000c348d7c20 */ /* 0x000fe40008400000 */
[----:B------:R-:W-:Y:S01]  /*23e0*/  FMNMX R102, R107, R102, !PT ;  /* 0x000000666b667209 */ /* 0x000fe20007800000 */
[----:B------:R0:W-:Y:S01]  /*23f0*/  MUFU.EX2 R94, R106 ;  /* 0x0000006a005e7308 */ /* 0x0001e20000000800 */
[----:B------:R-:W-:Y:S01]  /*2400*/  FMUL R107, R53, UR12 ;  /* 0x0000000c356b7c20 */ /* 0x000fe20008400000 */
[--C-:B------:R-:W-:Y:S01]  /*2410*/  FFMA R110, R110, UR12, -R129.reuse ;  /* 0x0000000c6e6e7c23 */ /* 0x100fe20008000881 */
[----:B------:R-:W-:Y:S01]  /*2420*/  FFMA R111, R111, UR12, -R129 ;  /* 0x0000000c6f6f7c23 */ /* 0x000fe20008000881 */
[----:B0-----:R-:W-:Y:S01]  /*2430*/  FMNMX R106, R141, R102, !PT ;  /* 0x000000668d6a7209 */ /* 0x001fe20007800000 */
[----:B------:R-:W-:-:S03]  /*2440*/  FMUL R102, R56, UR12 ;  /* 0x0000000c38667c20 */ /* 0x000fc60008400000 */
[----:B------:R-:W-:Y:S01]  /*2450*/  FMNMX R107, R107, R106, !PT ;  /* 0x0000006a6b6b7209 */ /* 0x000fe20007800000 */
[----:B------:R-:W-:Y:S01]  /*2460*/  FMUL R110, R110, 1.4426950216293334961 ;  /* 0x3fb8aa3b6e6e7820 */ /* 0x000fe20000400000 */
[----:B------:R-:W-:Y:S01]  /*2470*/  FMUL R103, R111, 1.4426950216293334961 ;  /* 0x3fb8aa3b6f677820 */ /* 0x000fe20000400000 */
[----:B------:R-:W-:Y:S01]  /*2480*/  FMUL R106, R57, UR12 ;  /* 0x0000000c396a7c20 */ /* 0x000fe20008400000 */
[----:B------:R-:W-:Y:S01]  /*2490*/  FMNMX R111, R102, R107, !PT ;  /* 0x0000006b666f7209 */ /* 0x000fe20007800000 */
[----:B------:R0:W-:Y:S01]  /*24a0*/  MUFU.EX2 R98, R110 ;  /* 0x0000006e00627308 */ /* 0x0001e20000000800 */
[----:B------:R-:W-:Y:S01]  /*24b0*/  FMUL R107, R60, UR12 ;  /* 0x0000000c3c6b7c20 */ /* 0x000fe20008400000 */
[--C-:B------:R-:W-:Y:S01]  /*24c0*/  FFMA R114, R114, UR12, -R129.reuse ;  /* 0x0000000c72727c23 */ /* 0x100fe20008000881 */
[----:B------:R-:W-:Y:S01]  /*24d0*/  FFMA R115, R115, UR12, -R129 ;  /* 0x0000000c73737c23 */ /* 0x000fe20008000881 */
[----:B0-----:R-:W-:Y:S01]  /*24e0*/  FMNMX R110, R106, R111, !PT ;  /* 0x0000006f6a6e7209 */ /* 0x001fe20007800000 */
[----:B------:R-:W-:-:S03]  /*24f0*/  FMUL R106, R61, UR12 ;  /* 0x0000000c3d6a7c20 */ /* 0x000fc60008400000 */
[----:B------:R0:W-:Y:S01]  /*2500*/  MUFU.EX2 R91, R136 ;  /* 0x00000088005b7308 */ /* 0x0001e20000000800 */
[----:B------:R-:W-:Y:S01]  /*2510*/  FMNMX R111, R107, R110, !PT ;  /* 0x0000006e6b6f7209 */ /* 0x000fe20007800000 */
[----:B------:R-:W-:Y:S01]  /*2520*/  FMUL R114, R114, 1.4426950216293334961 ;  /* 0x3fb8aa3b72727820 */ /* 0x000fe20000400000 */
[----:B------:R-:W-:Y:S01]  /*2530*/  FMUL R110, R64, UR12 ;  /* 0x0000000c406e7c20 */ /* 0x000fe20008400000 */
[----:B0-----:R-:W-:Y:S01]  /*2540*/  FMUL R136, R115, 1.4426950216293334961 ;  /* 0x3fb8aa3b73887820 */ /* 0x001fe20000400000 */
[----:B------:R-:W-:-:S03]  /*2550*/  FMNMX R115, R106, R111, !PT ;  /* 0x0000006f6a737209 */ /* 0x000fc60007800000 */
[----:B------:R0:W-:Y:S01]  /*2560*/  MUFU.EX2 R102, R114 ;  /* 0x0000007200667308 */ /* 0x0001e20000000800 */
[----:B------:R-:W-:Y:S01]  /*2570*/  FMUL R111, R65, UR12 ;  /* 0x0000000c416f7c20 */ /* 0x000fe20008400000 */
[----:B0-----:R-:W-:Y:S01]  /*2580*/  FMNMX R114, R110, R115, !PT ;  /* 0x000000736e727209 */ /* 0x001fe20007800000 */
[----:B------:R-:W-:-:S03]  /*2590*/  FMUL R110, R68, UR12 ;  /* 0x0000000c446e7c20 */ /* 0x000fc60008400000 */
[----:B------:R-:W-:Y:S01]  /*25a0*/  FMNMX R111, R111, R114, !PT ;  /* 0x000000726f6f7209 */ /* 0x000fe20007800000 */
[----:B------:R-:W-:Y:S01]  /*25b0*/  FMUL R114, R69, UR12 ;  /* 0x0000000c45727c20 */ /* 0x000fe20008400000 */
[----:B------:R-:W-:Y:S02]  /*25c0*/  FFMA R140, R140, UR12, -R15 ;  /* 0x0000000c8c8c7c23 */ /* 0x000fe4000800080f */
[----:B------:R-:W-:Y:S01]  /*25d0*/  FMNMX R115, R110, R111, !PT ;  /* 0x0000006f6e737209 */ /* 0x000fe20007800000 */
[--C-:B------:R-:W-:Y:S01]  /*25e0*/  FFMA R119, R119, UR12, -R129.reuse ;  /* 0x0000000c77777c23 */ /* 0x100fe20008000881 */
[----:B------:R-:W-:Y:S02]  /*25f0*/  FMUL R110, R72, UR12 ;  /* 0x0000000c486e7c20 */ /* 0x000fe40008400000 */
[----:B------:R-:W-:Y:S01]  /*2600*/  FMNMX R115, R114, R115, !PT ;  /* 0x0000007372737209 */ /* 0x000fe20007800000 */
[----:B------:R-:W-:Y:S01]  /*2610*/  FMUL R121, R140, 1.4426950216293334961 ;  /* 0x3fb8aa3b8c797820 */ /* 0x000fe20000400000 */
[----:B------:R-:W-:Y:S01]  /*2620*/  FFMA R118, R118, UR12, -R129 ;  /* 0x0000000c76767c23 */ /* 0x000fe20008000881 */
[----:B------:R-:W-:Y:S01]  /*2630*/  FMUL R140, R119, 1.4426950216293334961 ;  /* 0x3fb8aa3b778c7820 */ /* 0x000fe20000400000 */
[----:B------:R-:W-:Y:S01]  /*2640*/  FMUL R114, R73, UR12 ;  /* 0x0000000c49727c20 */ /* 0x000fe20008400000 */
[----:B------:R-:W-:Y:S01]  /*2650*/  FMNMX R119, R110, R115, !PT ;  /* 0x000000736e777209 */ /* 0x000fe20007800000 */
[----:B------:R-:W-:Y:S01]  /*2660*/  FMUL R106, R118, 1.4426950216293334961 ;  /* 0x3fb8aa3b766a7820 */ /* 0x000fe20000400000 */
[----:B------:R-:W-:-:S02]  /*2670*/  FMUL R115, R76, UR12 ;  /* 0x0000000c4c737c20 */ /* 0x000fc40008400000 */
[----:B------:R-:W-:Y:S01]  /*2680*/  FMNMX R118, R114, R119, !PT ;  /* 0x0000007772767209 */ /* 0x000fe20007800000 */
[--C-:B------:R-:W-:Y:S01]  /*2690*/  FFMA R122, R122, UR12, -R129.reuse ;  /* 0x0000000c7a7a7c23 */ /* 0x100fe20008000881 */
[----:B------:R-:W-:Y:S01]  /*26a0*/  FFMA R123, R123, UR12, -R129 ;  /* 0x0000000c7b7b7c23 */ /* 0x000fe20008000881 */
[----:B------:R-:W-:Y:S01]  /*26b0*/  FMUL R114, R77, UR12 ;  /* 0x0000000c4d727c20 */ /* 0x000fe20008400000 */
[----:B------:R-:W-:Y:S01]  /*26c0*/  FMNMX R119, R115, R118, !PT ;  /* 0x0000007673777209 */ /* 0x000fe20007800000 */
[----:B------:R0:W-:Y:S01]  /*26d0*/  MUFU.EX2 R107, R136 ;  /* 0x00000088006b7308 */ /* 0x0001e20000000800 */
[----:B------:R-:W-:Y:S01]  /*26e0*/  FMUL R122, R122, 1.4426950216293334961 ;  /* 0x3fb8aa3b7a7a7820 */ /* 0x000fe20000400000 */
[----:B------:R-:W-:Y:S01]  /*26f0*/  FMUL R118, R80, UR12 ;  /* 0x0000000c50767c20 */ /* 0x000fe20008400000 */
[----:B0-----:R-:W-:Y:S01]  /*2700*/  FMUL R136, R123, 1.4426950216293334961 ;  /* 0x3fb8aa3b7b887820 */ /* 0x001fe20000400000 */
[----:B------:R-:W-:-:S04]  /*2710*/  FMNMX R123, R114, R119, !PT ;  /* 0x00000077727b7209 */ /* 0x000fc80007800000 */
[----:B------:R0:W-:Y:S01]  /*2720*/  MUFU.EX2 R110, R122 ;  /* 0x0000007a006e7308 */ /* 0x0001e20000000800 */
[----:B------:R-:W-:Y:S01]  /*2730*/  FMUL R119, R81, UR12 ;  /* 0x0000000c51777c20 */ /* 0x000fe20008400000 */
[----:B0-----:R-:W-:Y:S01]  /*2740*/  FMNMX R122, R118, R123, !PT ;  /* 0x0000007b767a7209 */ /* 0x001fe20007800000 */
[----:B------:R-:W-:-:S03]  /*2750*/  FMUL R118, R84, UR12 ;  /* 0x0000000c54767c20 */ /* 0x000fc60008400000 */
[----:B------:R-:W-:Y:S01]  /*2760*/  FMNMX R119, R119, R122, !PT ;  /* 0x0000007a77777209 */ /* 0x000fe20007800000 */
[----:B------:R-:W-:-:S03]  /*2770*/  FMUL R122, R85, UR12 ;  /* 0x0000000c557a7c20 */ /* 0x000fc60008400000 */
[----:B------:R-:W-:Y:S01]  /*2780*/  FMNMX R123, R118, R119, !PT ;  /* 0x00000077767b7209 */ /* 0x000fe20007800000 */
[----:B------:R-:W-:-:S03]  /*2790*/  FFMA R118, R130, UR12, -R129 ;  /* 0x0000000c82767c23 */ /* 0x000fc60008000881 */
[----:B------:R-:W-:-:S05]  /*27a0*/  FMNMX R130, R122, R123, !PT ;  /* 0x0000007b7a827209 */ /* 0x000fca0007800000 */
[----:B------:R-:W0:Y:S01]  /*27b0*/  SHFL.BFLY PT, R141, R130, 0x2, 0x1f ;  /* 0x0c401f00828d7f89 */ /* 0x000e2200000e0000 */
[--C-:B------:R-:W-:Y:S01]  /*27c0*/  FFMA R126, R126, UR12, -R129.reuse ;  /* 0x0000000c7e7e7c23 */ /* 0x100fe20008000881 */
[----:B------:R-:W-:-:S03]  /*27d0*/  FFMA R138, R138, UR12, -R129 ;  /* 0x0000000c8a8a7c23 */ /* 0x000fc60008000881 */
[----:B------:R-:W-:Y:S01]  /*27e0*/  FMUL R114, R126, 1.4426950216293334961 ;  /* 0x3fb8aa3b7e727820 */ /* 0x000fe20000400000 */
[----:B------:R-:W-:Y:S01]  /*27f0*/  FMUL R126, R138, 1.4426950216293334961 ;  /* 0x3fb8aa3b8a7e7820 */ /* 0x000fe20000400000 */
[----:B0-----:R-:W-:-:S05]  /*2800*/  FMNMX R141, R130, R141, !PT ;  /* 0x0000008d828d7209 */ /* 0x001fca0007800000 */
[----:B------:R-:W0:Y:S01]  /*2810*/  SHFL.BFLY PT, R138, R141, 0x1, 0x1f ;  /* 0x0c201f008d8a7f89 */ /* 0x000e2200000e0000 */
[----:B------:R4:W-:Y:S01]  /*2820*/  MUFU.EX2 R111, R140 ;  /* 0x0000008c006f7308 */ /* 0x0009e20000000800 */
[----:B------:R-:W-:Y:S01]  /*2830*/  FFMA R127, R127, UR12, -R129 ;  /* 0x0000000c7f7f7c23 */ /* 0x000fe20008000881 */
[----:B------:R-:W-:Y:S01]  /*2840*/  FFMA R116, R116, UR12, -R15 ;  /* 0x0000000c74747c23 */ /* 0x000fe2000800080f */
[--C-:B------:R-:W-:Y:S01]  /*2850*/  FFMA R151, R151, UR12, -R129.reuse ;  /* 0x0000000c97977c23 */ /* 0x100fe20008000881 */
[----:B----4-:R-:W-:Y:S01]  /*2860*/  FADD R140, -R129, R2 ;  /* 0x00000002818c7221 */ /* 0x010fe20000000100 */
[----:B------:R-:W-:Y:S01]  /*2870*/  FMUL R127, R127, 1.4426950216293334961 ;  /* 0x3fb8aa3b7f7f7820 */ /* 0x000fe20000400000 */
[--C-:B------:R-:W-:Y:S01]  /*2880*/  FFMA R131, R131, UR12, -R129.reuse ;  /* 0x0000000c83837c23 */ /* 0x100fe20008000881 */
[----:B------:R-:W-:Y:S01]  /*2890*/  MOV R203, UR5 ;  /* 0x0000000500cb7c02 */ /* 0x000fe20008000f00 */
[----:B------:R-:W-:Y:S01]  /*28a0*/  FFMA R135, R135, UR12, -R129 ;  /* 0x0000000c87877c23 */ /* 0x000fe20008000881 */
[----:B0-----:R-:W-:-:S04]  /*28b0*/  FMNMX R138, R141, R138, !PT ;  /* 0x0000008a8d8a7209 */ /* 0x001fc80007800000 */
[----:B------:R-:W-:Y:S01]  /*28c0*/  FMNMX R2, R138, R3, !PT ;  /* 0x000000038a027209 */ /* 0x000fe20007800000 */
[--C-:B------:R-:W-:Y:S01]  /*28d0*/  FFMA R139, R139, UR12, -R129.reuse ;  /* 0x0000000c8b8b7c23 */ /* 0x100fe20008000881 */
[----:B------:R-:W-:Y:S01]  /*28e0*/  FMUL R116, R116, 1.4426950216293334961 ;  /* 0x3fb8aa3b74747820 */ /* 0x000fe20000400000 */
[--C-:B------:R-:W-:Y:S02]  /*28f0*/  FFMA R143, R143, UR12, -R129.reuse ;  /* 0x0000000c8f8f7c23 */ /* 0x100fe40008000881 */
[--C-:B------:R-:W-:Y:S01]  /*2900*/  FFMA R28, R28, UR12, -R2.reuse ;  /* 0x0000000c1c1c7c23 */ /* 0x100fe20008000802 */
[----:B------:R-:W-:Y:S01]  /*2910*/  FFMA R147, R147, UR12, -R129 ;  /* 0x0000000c93937c23 */ /* 0x000fe20008000881 */
[----:B------:R-:W-:Y:S01]  /*2920*/  MOV R201, UR5 ;  /* 0x0000000500c97c02 */ /* 0x000fe20008000f00 */
[----:B------:R-:W-:Y:S01]  /*2930*/  FFMA R25, R25, UR12, -R2 ;  /* 0x0000000c19197c23 */ /* 0x000fe20008000802 */
[--C-:B------:R-:W-:Y:S01]  /*2940*/  FFMA R133, R133, UR12, -R15.reuse ;  /* 0x0000000c85857c23 */ /* 0x100fe2000800080f */
[----:B------:R-:W-:Y:S01]  /*2950*/  MOV R205, UR5 ;  /* 0x0000000500cd7c02 */ /* 0x000fe20008000f00 */
[----:B------:R-:W-:Y:S01]  /*2960*/  FMUL R151, R151, 1.4426950216293334961 ;  /* 0x3fb8aa3b97977820 */ /* 0x000fe20000400000 */
[--C-:B------:R-:W-:Y:S01]  /*2970*/  FFMA R125, R125, UR12, -R15.reuse ;  /* 0x0000000c7d7d7c23 */ /* 0x100fe2000800080f */
[--C-:B------:R-:W-:Y:S01]  /*2980*/  FFMA R149, R149, UR12, -R15.reuse ;  /* 0x0000000c95957c23 */ /* 0x100fe2000800080f */
[----:B------:R0:W-:Y:S01]  /*2990*/  MUFU.EX2 R119, R127 ;  /* 0x0000007f00777308 */ /* 0x0001e20000000800 */
[----:B------:R-:W-:Y:S01]  /*29a0*/  FMUL R123, R131, 1.4426950216293334961 ;  /* 0x3fb8aa3b837b7820 */ /* 0x000fe20000400000 */
[----:B------:R-:W-:Y:S01]  /*29b0*/  FMUL R208, R28, 1.4426950216293334961 ;  /* 0x3fb8aa3b1cd07820 */ /* 0x000fe20000400000 */
[--C-:B------:R-:W-:Y:S01]  /*29c0*/  FFMA R144, R144, UR12, -R15.reuse ;  /* 0x0000000c90907c23 */ /* 0x100fe2000800080f */
[----:B------:R-:W-:Y:S01]  /*29d0*/  FFMA R148, R148, UR12, -R15 ;  /* 0x0000000c94947c23 */ /* 0x000fe2000800080f */
[----:B------:R-:W-:Y:S01]  /*29e0*/  FMUL R131, R139, 1.4426950216293334961 ;  /* 0x3fb8aa3b8b837820 */ /* 0x000fe20000400000 */
[----:B------:R-:W-:Y:S01]  /*29f0*/  MOV R145, UR5 ;  /* 0x0000000500917c02 */ /* 0x000fe20008000f00 */
[----:B------:R-:W-:Y:S01]  /*2a00*/  IMAD.WIDE R202, R203, 0x2, R178 ;  /* 0x00000002cbca7825 */ /* 0x000fe200078e02b2 */
[----:B------:R4:W-:Y:S03]  /*2a10*/  MUFU.EX2 R97, R116 ;  /* 0x0000007400617308 */ /* 0x0009e60000000800 */
[----:B0-----:R-:W-:Y:S01]  /*2a20*/  FMUL R127, R135, 1.4426950216293334961 ;  /* 0x3fb8aa3b877f7820 */ /* 0x001fe20000400000 */
[--C-:B------:R-:W-:Y:S01]  /*2a30*/  FFMA R134, R134, UR12, -R129.reuse ;  /* 0x0000000c86867c23 */ /* 0x100fe20008000881 */
[----:B------:R-:W-:Y:S01]  /*2a40*/  FMUL R135, R143, 1.4426950216293334961 ;  /* 0x3fb8aa3b8f877820 */ /* 0x000fe20000400000 */
[----:B------:R-:W-:Y:S01]  /*2a50*/  FMUL R139, R147, 1.4426950216293334961 ;  /* 0x3fb8aa3b938b7820 */ /* 0x000fe20000400000 */
[----:B------:R-:W-:Y:S01]  /*2a60*/  FMUL R251, R25, 1.4426950216293334961 ;  /* 0x3fb8aa3b19fb7820 */ /* 0x000fe20000400000 */
[--C-:B------:R-:W-:Y:S01]  /*2a70*/  FFMA R142, R142, UR12, -R129.reuse ;  /* 0x0000000c8e8e7c23 */ /* 0x100fe20008000881 */
[----:B------:R-:W-:Y:S01]  /*2a80*/  FFMA R146, R146, UR12, -R129 ;  /* 0x0000000c92927c23 */ /* 0x000fe20008000881 */
[----:B------:R-:W-:Y:S01]  /*2a90*/  MOV R143, UR5 ;  /* 0x00000005008f7c02 */ /* 0x000fe20008000f00 */
[----:B----4-:R-:W-:Y:S01]  /*2aa0*/  FMUL R116, R133, 1.4426950216293334961 ;  /* 0x3fb8aa3b85747820 */ /* 0x010fe20000400000 */
[----:B------:R0:W-:Y:S01]  /*2ab0*/  MUFU.EX2 R141, R151 ;  /* 0x00000097008d7308 */ /* 0x0001e20000000800 */
[----:B------:R-:W-:Y:S01]  /*2ac0*/  IMAD.WIDE R200, R201, 0x2, R174 ;  /* 0x00000002c9c87825 */ /* 0x000fe200078e02ae */
[----:B------:R-:W-:-:S03]  /*2ad0*/  MOV R147, UR5 ;  /* 0x0000000500937c02 */ /* 0x000fc60008000f00 */
[----:B------:R-:W-:Y:S01]  /*2ae0*/  FFMA R25, R29, UR12, -R2 ;  /* 0x0000000c1d197c23 */ /* 0x000fe20008000802 */
[----:B------:R-:W-:Y:S01]  /*2af0*/  FMUL R108, R125, 1.4426950216293334961 ;  /* 0x3fb8aa3b7d6c7820 */ /* 0x000fe20000400000 */
[----:B------:R-:W-:Y:S01]  /*2b00*/  FMUL R133, R149, 1.4426950216293334961 ;  /* 0x3fb8aa3b95857820 */ /* 0x000fe20000400000 */
[----:B------:R-:W-:Y:S01]  /*2b10*/  FFMA R150, R150, UR12, -R129 ;  /* 0x0000000c96967c23 */ /* 0x000fe20008000881 */
[----:B------:R-:W-:Y:S01]  /*2b20*/  IMAD.WIDE R204, R205, 0x2, R182 ;  /* 0x00000002cdcc7825 */ /* 0x000fe200078e02b6 */
[----:B------:R4:W-:Y:S01]  /*2b30*/  MUFU.EX2 R29, R208 ;  /* 0x000000d0001d7308 */ /* 0x0009e20000000800 */
[----:B0-----:R-:W-:Y:S02]  /*2b40*/  MOV R151, UR5 ;  /* 0x0000000500977c02 */ /* 0x001fe40008000f00 */
[----:B------:R-:W-:Y:S01]  /*2b50*/  FMUL R125, R144, 1.4426950216293334961 ;  /* 0x3fb8aa3b907d7820 */ /* 0x000fe20000400000 */
[----:B------:R-:W-:Y:S01]  /*2b60*/  FMUL R148, R148, 1.4426950216293334961 ;  /* 0x3fb8aa3b94947820 */ /* 0x000fe20000400000 */
[----:B------:R-:W-:Y:S01]  /*2b70*/  MOV R149, UR5 ;  /* 0x0000000500957c02 */ /* 0x000fe20008000f00 */
[----:B------:R-:W-:Y:S01]  /*2b80*/  FMUL R122, R134, 1.4426950216293334961 ;  /* 0x3fb8aa3b867a7820 */ /* 0x000fe20000400000 */
[----:B------:R-:W-:-:S04]  /*2b90*/  IMAD.WIDE R144, R145, 0x2, R176 ;  /* 0x0000000291907825 */ /* 0x000fc800078e02b0 */
[----:B------:R-:W-:Y:S01]  /*2ba0*/  FMUL R130, R142, 1.4426950216293334961 ;  /* 0x3fb8aa3b8e827820 */ /* 0x000fe20000400000 */
[----:B----4-:R-:W-:Y:S01]  /*2bb0*/  FFMA R208, R33, UR12, -R2 ;  /* 0x0000000c21d07c23 */ /* 0x010fe20008000802 */
[----:B------:R0:W-:Y:S01]  /*2bc0*/  MUFU.EX2 R115, R136 ;  /* 0x0000008800737308 */ /* 0x0001e20000000800 */
[----:B------:R4:W5:Y:S01]  /*2bd0*/  LDG.E.U16 R33, desc[UR20][R202.64] ;  /* 0x00000014ca217981 */ /* 0x000962000c1e1500 */
[----:B------:R-:W-:Y:S01]  /*2be0*/  FMUL R134, R146, 1.4426950216293334961 ;  /* 0x3fb8aa3b92867820 */ /* 0x000fe20000400000 */
[----:B------:R-:W-:-:S04]  /*2bf0*/  IMAD.WIDE R142, R143, 0x2, R180 ;  /* 0x000000028f8e7825 */ /* 0x000fc800078e02b4 */
[----:B------:R-:W-:Y:S02]  /*2c00*/  FMUL R209, R25, 1.4426950216293334961 ;  /* 0x3fb8aa3b19d17820 */ /* 0x000fe40000400000 */
[----:B------:R1:W2:Y:S01]  /*2c10*/  LDG.E.U16 R25, desc[UR20][R204.64] ;  /* 0x00000014cc197981 */ /* 0x0002a2000c1e1500 */
[----:B------:R-:W-:Y:S01]  /*2c20*/  IMAD.WIDE R146, R147, 0x2, R172 ;  /* 0x0000000293927825 */ /* 0x000fe200078e02ac */
[----:B------:R3:W-:Y:S03]  /*2c30*/  MUFU.EX2 R132, R148 ;  /* 0x0000009400847308 */ /* 0x0007e60000000800 */
[----:B0-----:R-:W-:Y:S01]  /*2c40*/  FMUL R136, R150, 1.4426950216293334961 ;  /* 0x3fb8aa3b96887820 */ /* 0x001fe20000400000 */
[----:B------:R-:W5:Y:S01]  /*2c50*/  LDG.E.U16 R28, desc[UR20][R142.64] ;  /* 0x000000148e1c7981 */ /* 0x000f62000c1e1500 */
[----:B----4-:R-:W-:Y:S01]  /*2c60*/  FFMA R202, R37, UR12, -R2 ;  /* 0x0000000c25ca7c23 */ /* 0x010fe20008000802 */
[----:B------:R-:W-:-:S02]  /*2c70*/  IMAD.WIDE R150, R151, 0x2, R170 ;  /* 0x0000000297967825 */ /* 0x000fc400078e02aa */
[----:B------:R0:W4:Y:S02]  /*2c80*/  LDG.E.U16 R37, desc[UR20][R200.64] ;  /* 0x00000014c8257981 */ /* 0x000124000c1e1500 */
[----:B-1----:R-:W-:Y:S01]  /*2c90*/  FFMA R204, R36, UR12, -R2 ;  /* 0x0000000c24cc7c23 */ /* 0x002fe20008000802 */
[----:B---3--:R-:W-:Y:S01]  /*2ca0*/  IMAD.WIDE R148, R149, 0x2, R168 ;  /* 0x0000000295947825 */ /* 0x008fe200078e02a8 */
[----:B------:R1:W3:Y:S03]  /*2cb0*/  LDG.E.U16 R36, desc[UR20][R144.64] ;  /* 0x0000001490247981 */ /* 0x0002e6000c1e1500 */
[--C-:B0-----:R-:W-:Y:S02]  /*2cc0*/  FFMA R200, R41, UR12, -R2.reuse ;  /* 0x0000000c29c87c23 */ /* 0x101fe40008000802 */
[----:B------:R0:W3:Y:S01]  /*2cd0*/  LDG.E.U16 R41, desc[UR20][R150.64] ;  /* 0x0000001496297981 */ /* 0x0000e2000c1e1500 */
[----:B-1----:R-:W-:Y:S01]  /*2ce0*/  FFMA R144, R40, UR12, -R2 ;  /* 0x0000000c28907c23 */ /* 0x002fe20008000802 */
[----:B------:R-:W-:-:S02]  /*2cf0*/  FMUL R201, R200, 1.4426950216293334961 ;  /* 0x3fb8aa3bc8c97820 */ /* 0x000fc40000400000 */
[----:B------:R-:W3:Y:S01]  /*2d00*/  LDG.E.U16 R40, desc[UR20][R146.64] ;  /* 0x0000001492287981 */ /* 0x000ee2000c1e1500 */
[----:B------:R-:W-:-:S03]  /*2d10*/  FFMA R200, R44, UR12, -R2 ;  /* 0x0000000c2cc87c23 */ /* 0x000fc60008000802 */
[----:B------:R1:W3:Y:S01]  /*2d20*/  LDG.E.U16 R44, desc[UR20][R148.64] ;  /* 0x00000014942c7981 */ /* 0x0002e2000c1e1500 */
[--C-:B------:R-:W-:Y:S01]  /*2d30*/  FFMA R24, R24, UR12, -R2.reuse ;  /* 0x0000000c18187c23 */ /* 0x100fe20008000802 */
[----:B------:R-:W-:Y:S01]  /*2d40*/  FMUL R207, R27, UR12 ;  /* 0x0000000c1bcf7c20 */ /* 0x000fe20008400000 */
[----:B------:R-:W-:Y:S01]  /*2d50*/  FMUL R138, R140, 1.4426950216293334961 ;  /* 0x3fb8aa3b8c8a7820 */ /* 0x000fe20000400000 */
[--C-:B------:R-:W-:Y:S01]  /*2d60*/  FFMA R206, R32, UR12, -R2.reuse ;  /* 0x0000000c20ce7c23 */ /* 0x100fe20008000802 */
[----:B------:R-:W-:Y:S01]  /*2d70*/  FMUL R24, R24, 1.4426950216293334961 ;  /* 0x3fb8aa3b18187820 */ /* 0x000fe20000400000 */
[----:B------:R-:W-:Y:S01]  /*2d80*/  FMUL R142, R38, UR12 ;  /* 0x0000000c268e7c20 */ /* 0x000fe20008400000 */
[----:B------:R-:W-:Y:S01]  /*2d90*/  FMUL R203, R42, UR12 ;  /* 0x0000000c2acb7c20 */ /* 0x000fe20008400000 */
[----:B------:R-:W-:Y:S01]  /*2da0*/  FMUL R205, R43, UR12 ;  /* 0x0000000c2bcd7c20 */ /* 0x000fe20008400000 */
[----:B------:R1:W-:Y:S01]  /*2db0*/  MUFU.EX2 R248, R24 ;  /* 0x0000001800f87308 */ /* 0x0003e20000000800 */
[----:B------:R-:W-:Y:S01]  /*2dc0*/  FMUL R140, R30, UR12 ;  /* 0x0000000c1e8c7c20 */ /* 0x000fe20008400000 */
[----:B0-----:R-:W-:Y:S01]  /*2dd0*/  FMUL R150, R58, UR12 ;  /* 0x0000000c3a967c20 */ /* 0x001fe20008400000 */
[--C-:B------:R-:W-:Y:S01]  /*2de0*/  FFMA R45, R45, UR12, -R2.reuse ;  /* 0x0000000c2d2d7c23 */ /* 0x100fe20008000802 */
[--C-:B-1----:R-:W-:Y:S01]  /*2df0*/  FFMA R148, R48, UR12, -R2.reuse ;  /* 0x0000000c30947c23 */ /* 0x102fe20008000802 */
[----:B------:R-:W-:Y:S01]  /*2e00*/  FFMA R49, R49, UR12, -R2 ;  /* 0x0000000c31317c23 */ /* 0x000fe20008000802 */
[----:B------:R-:W-:Y:S01]  /*2e10*/  BAR.SYNC.DEFER_BLOCKING 0x0 ;  /* 0x0000000000007b1d */ /* 0x000fe20000010000 */
[----:B------:R-:W-:-:S05]  /*2e20*/  FMUL R24, R26, UR12 ;  /* 0x0000000c1a187c20 */ /* 0x000fca0008400000 */
[----:B------:R-:W-:Y:S01]  /*2e30*/  FMNMX R207, R24, R207, !PT ;  /* 0x000000cf18cf7209 */ /* 0x000fe20007800000 */
[----:B------:R-:W-:Y:S01]  /*2e40*/  FMUL R24, R31, UR12 ;  /* 0x0000000c1f187c20 */ /* 0x000fe20008400000 */
[----:B------:R-:W-:Y:S02]  /*2e50*/  FMUL R210, R206, 1.4426950216293334961 ;  /* 0x3fb8aa3bced27820 */ /* 0x000fe40000400000 */
[----:B------:R-:W-:Y:S01]  /*2e60*/  FMNMX R207, R140, R207, !PT ;  /* 0x000000cf8ccf7209 */ /* 0x000fe20007800000 */
[----:B------:R-:W-:-:S03]  /*2e70*/  FMUL R206, R34, UR12 ;  /* 0x0000000c22ce7c20 */ /* 0x000fc60008400000 */
[----:B------:R-:W-:Y:S01]  /*2e80*/  FMNMX R207, R24, R207, !PT ;  /* 0x000000cf18cf7209 */ /* 0x000fe20007800000 */
[----:B------:R-:W-:-:S03]  /*2e90*/  FMUL R24, R35, UR12 ;  /* 0x0000000c23187c20 */ /* 0x000fc60008400000 */
[----:B------:R-:W-:-:S04]  /*2ea0*/  FMNMX R207, R206, R207, !PT ;  /* 0x000000cfcecf7209 */ /* 0x000fc80007800000 */
[----:B------:R-:W-:Y:S01]  /*2eb0*/  FMNMX R207, R24, R207, !PT ;  /* 0x000000cf18cf7209 */ /* 0x000fe20007800000 */
[----:B------:R-:W-:-:S03]  /*2ec0*/  FMUL R24, R39, UR12 ;  /* 0x0000000c27187c20 */ /* 0x000fc60008400000 */
[----:B------:R-:W-:-:S04]  /*2ed0*/  FMNMX R207, R142, R207, !PT ;  /* 0x000000cf8ecf7209 */ /* 0x000fc80007800000 */
[----:B------:R-:W-:-:S04]  /*2ee0*/  FMNMX R24, R24, R207, !PT ;  /* 0x000000cf18187209 */ /* 0x000fc80007800000 */
        /* <DEDUP_REMOVED lines=13> */
[----:B------:R-:W-:Y:S01]  /*2fc0*/  FMNMX R151, R24, R151, !PT ;  /* 0x0000009718977209 */ /* 0x000fe20007800000 */
[----:B------:R-:W-:Y:S01]  /*2fd0*/  FMUL R24, R59, UR12 ;  /* 0x0000000c3b187c20 */ /* 0x000fe20008400000 */
[----:B------:R0:W-:Y:S02]  /*2fe0*/  MUFU.EX2 R147, R201 ;  /* 0x000000c900937308 */ /* 0x0001e40000000800 */
[----:B------:R-:W-:-:S04]  /*2ff0*/  FMNMX R151, R150, R151, !PT ;  /* 0x0000009796977209 */ /* 0x000fc80007800000 */
[----:B------:R-:W-:Y:S01]  /*3000*/  FMNMX R48, R24, R151, !PT ;  /* 0x0000009718307209 */ /* 0x000fe20007800000 */
[----:B0-----:R-:W-:Y:S01]  /*3010*/  FMUL R201, R45, 1.4426950216293334961 ;  /* 0x3fb8aa3b2dc97820 */ /* 0x001fe20000400000 */
[----:B------:R-:W-:Y:S01]  /*3020*/  FMUL R45, R62, UR12 ;  /* 0x0000000c3e2d7c20 */ /* 0x000fe20008400000 */
[----:B------:R-:W-:-:S04]  /*3030*/  FMUL R24, R63, UR12 ;  /* 0x0000000c3f187c20 */ /* 0x000fc80008400000 */
[----:B------:R-:W-:Y:S01]  /*3040*/  FMNMX R151, R45, R48, !PT ;  /* 0x000000302d977209 */ /* 0x000fe20007800000 */
[----:B------:R-:W-:-:S03]  /*3050*/  FMUL R45, R66, UR12 ;  /* 0x0000000c422d7c20 */ /* 0x000fc60008400000 */
[----:B------:R-:W-:Y:S01]  /*3060*/  FMNMX R48, R24, R151, !PT ;  /* 0x0000009718307209 */ /* 0x000fe20007800000 */
[----:B------:R-:W-:Y:S01]  /*3070*/  FMUL R24, R67, UR12 ;  /* 0x0000000c43187c20 */ /* 0x000fe20008400000 */
[----:B------:R-:W-:Y:S02]  /*3080*/  FMUL R151, R49, 1.4426950216293334961 ;  /* 0x3fb8aa3b31977820 */ /* 0x000fe40000400000 */
        /* <DEDUP_REMOVED lines=25> */
[----:B------:R-:W-:Y:S01]  /*3220*/  MUFU.EX2 R214, R214 ;  /* 0x000000d600d67308 */ /* 0x000fe20000000800 */
[----:B0-----:R-:W-:Y:S01]  /*3230*/  FMNMX R217, R45, R24, !PT ;  /* 0x000000182dd97209 */ /* 0x001fe20007800000 */
[----:B------:R-:W-:-:S03]  /*3240*/  FADD R24, -R2, R3 ;  /* 0x0000000302187221 */ /* 0x000fc60000000100 */
[----:B------:R-:W-:Y:S01]  /*3250*/  FMNMX R217, R217, R4, !PT ;  /* 0x00000004d9d97209 */ /* 0x000fe20007800000 */
[----:B------:R-:W-:-:S04]  /*3260*/  FMUL R223, R24, 1.4426950216293334961 ;  /* 0x3fb8aa3b18df7820 */ /* 0x000fc80000400000 */
[--C-:B------:R-:W-:Y:S01]  /*3270*/  FFMA R27, R27, UR12, -R217.reuse ;  /* 0x0000000c1b1b7c23 */ /* 0x100fe200080008d9 */
[--C-:B------:R-:W-:Y:S01]  /*3280*/  FFMA R24, R31, UR12, -R217.reuse ;  /* 0x0000000c1f187c23 */ /* 0x100fe200080008d9 */
[--C-:B------:R-:W-:Y:S02]  /*3290*/  FFMA R26, R26, UR12, -R217.reuse ;  /* 0x0000000c1a1a7c23 */ /* 0x100fe400080008d9 */
[----:B------:R-:W-:Y:S01]  /*32a0*/  FMUL R27, R27, 1.4426950216293334961 ;  /* 0x3fb8aa3b1b1b7820 */ /* 0x000fe20000400000 */
[----:B------:R-:W-:Y:S01]  /*32b0*/  FMUL R49, R24, 1.4426950216293334961 ;  /* 0x3fb8aa3b18317820 */ /* 0x000fe20000400000 */
[--C-:B------:R-:W-:Y:S01]  /*32c0*/  FFMA R24, R34, UR12, -R217.reuse ;  /* 0x0000000c22187c23 */ /* 0x100fe200080008d9 */
[----:B------:R-:W-:Y:S01]  /*32d0*/  FMUL R26, R26, 1.4426950216293334961 ;  /* 0x3fb8aa3b1a1a7820 */ /* 0x000fe20000400000 */
[----:B------:R0:W-:Y:S02]  /*32e0*/  MUFU.EX2 R48, R27 ;  /* 0x0000001b00307308 */ /* 0x0001e40000000800 */
[----:B------:R-:W-:Y:S01]  /*32f0*/  FMUL R24, R24, 1.4426950216293334961 ;  /* 0x3fb8aa3b18187820 */ /* 0x000fe20000400000 */
[----:B------:R-:W-:-:S05]  /*3300*/  FFMA R30, R30, UR12, -R217 ;  /* 0x0000000c1e1e7c23 */ /* 0x000fca00080008d9 */
[----:B------:R-:W1:Y:S01]  /*3310*/  MUFU.EX2 R219, R219 ;  /* 0x000000db00db7308 */ /* 0x000e620000000800 */
[----:B0-----:R-:W-:-:S07]  /*3320*/  FADD R27, R196, R197 ;  /* 0x000000c5c41b7221 */ /* 0x001fce0000000000 */
[----:B------:R-:W0:Y:S01]  /*3330*/  MUFU.EX2 R251, R251 ;  /* 0x000000fb00fb7308 */ /* 0x000e220000000800 */
[----:B------:R-:W-:-:S07]  /*3340*/  FMUL R30, R30, 1.4426950216293334961 ;  /* 0x3fb8aa3b1e1e7820 */ /* 0x000fce0000400000 */
[----:B------:R1:W-:Y:S01]  /*3350*/  MUFU.EX2 R45, R26 ;  /* 0x0000001a002d7308 */ /* 0x0003e20000000800 */
[--C-:B------:R-:W-:Y:S01]  /*3360*/  FFMA R52, R52, UR12, -R2.reuse ;  /* 0x0000000c34347c23 */ /* 0x100fe20008000802 */
[----:B------:R-:W-:-:S06]  /*3370*/  FFMA R53, R53, UR12, -R2 ;  /* 0x0000000c35357c23 */ /* 0x000fcc0008000802 */
[----:B------:R-:W0:Y:S01]  /*3380*/  MUFU.EX2 R216, R216 ;  /* 0x000000d800d87308 */ /* 0x000e220000000800 */
[----:B--2---:R-:W-:Y:S04]  /*3390*/  STS.U16 [R18+UR17+0x2000], R25 ;  /* 0x0020001912007988 */ /* 0x004fe80008000411 */
[----:B----4-:R-:W-:Y:S04]  /*33a0*/  STS.U16 [R18+UR17+0x2400], R37 ;  /* 0x0024002512007988 */ /* 0x010fe80008000411 */
[----:B-----5:R2:W-:Y:S04]  /*33b0*/  STS.U16 [R13+UR17+0x2100], R28 ;  /* 0x0021001c0d007988 */ /* 0x0205e80008000411 */
[----:B---3--:R-:W-:Y:S04]  /*33c0*/  STS.U16 [R13+UR17+0x2500], R40 ;  /* 0x002500280d007988 */ /* 0x008fe80008000411 */
[----:B------:R-:W-:Y:S04]  /*33d0*/  STS.U16 [R12+UR17+0x2200], R33 ;  /* 0x002200210c007988 */ /* 0x000fe80008000411 */
[----:B------:R-:W-:Y:S04]  /*33e0*/  STS.U16 [R12+UR17+0x2600], R41 ;  /* 0x002600290c007988 */ /* 0x000fe80008000411 */
[----:B------:R0:W-:Y:S04]  /*33f0*/  STS.U16 [R11+UR17+0x2300], R36 ;  /* 0x002300240b007988 */ /* 0x0001e80008000411 */
[----:B------:R3:W-:Y:S01]  /*3400*/  STS.U16 [R11+UR17+0x2700], R44 ;  /* 0x0027002c0b007988 */ /* 0x0007e20008000411 */
[----:B------:R4:W-:Y:S06]  /*3410*/  MEMBAR.ALL.CTA ;  /* 0x0000000000007992 */ /* 0x0009ec0000008000 */
[----:B----4-:R-:W4:Y:S01]  /*3420*/  FENCE.VIEW.ASYNC.S ;  /* 0x00000000000073c6 */ /* 0x010f220000000000 */
[----:B-1----:R-:W-:Y:S01]  /*3430*/  FADD R26, R198, R27 ;  /* 0x0000001bc61a7221 */ /* 0x002fe20000000000 */
[----:B------:R1:W-:Y:S01]  /*3440*/  MUFU.EX2 R220, R24 ;  /* 0x0000001800dc7308 */ /* 0x0003e20000000800 */
[----:B--2---:R-:W-:Y:S01]  /*3450*/  FADD R28, -R217, R4 ;  /* 0x00000004d91c7221 */ /* 0x004fe20000000100 */
[--C-:B------:R-:W-:Y:S01]  /*3460*/  FFMA R56, R56, UR12, -R2.reuse ;  /* 0x0000000c38387c23 */ /* 0x100fe20008000802 */
[--C-:B------:R-:W-:Y:S01]  /*3470*/  FFMA R57, R57, UR12, -R2.reuse ;  /* 0x0000000c39397c23 */ /* 0x100fe20008000802 */
[--C-:B------:R-:W-:Y:S01]  /*3480*/  FFMA R60, R60, UR12, -R2.reuse ;  /* 0x0000000c3c3c7c23 */ /* 0x100fe20008000802 */
[--C-:B------:R-:W-:Y:S01]  /*3490*/  FFMA R61, R61, UR12, -R2.reuse ;  /* 0x0000000c3d3d7c23 */ /* 0x100fe20008000802 */
[----:B------:R-:W-:-:S02]  /*34a0*/  FFMA R64, R64, UR12, -R2 ;  /* 0x0000000c40407c23 */ /* 0x000fc40008000802 */
[----:B------:R-:W2:Y:S01]  /*34b0*/  MUFU.EX2 R221, R221 ;  /* 0x000000dd00dd7308 */ /* 0x000ea20000000800 */
[----:B-1----:R-:W-:Y:S01]  /*34c0*/  F2FP.BF16.F32.PACK_AB R24, R197, R196 ;  /* 0x000000c4c518723e */ /* 0x002fe200000010ff */
[C---:B------:R-:W-:Y:S01]  /*34d0*/  FADD R196, R199.reuse, R26 ;  /* 0x0000001ac7c47221 */ /* 0x040fe20000000000 */
[----:B------:R-:W-:Y:S01]  /*34e0*/  F2FP.BF16.F32.PACK_AB R26, R199, R198 ;  /* 0x000000c6c71a723e */ /* 0x000fe200000010ff */
[--C-:B------:R-:W-:Y:S01]  /*34f0*/  FFMA R65, R65, UR12, -R2.reuse ;  /* 0x0000000c41417c23 */ /* 0x100fe20008000802 */
        /* <DEDUP_REMOVED lines=9> */
[----:B------:R-:W-:Y:S01]  /*3590*/  FFMA R85, R85, UR12, -R2 ;  /* 0x0000000c55557c23 */ /* 0x000fe20008000802 */
        /* <DEDUP_REMOVED lines=27> */
[----:B------:R-:W-:Y:S01]  /*3750*/  FMUL R198, R28, 1.4426950216293334961 ;  /* 0x3fb8aa3b1cc67820 */ /* 0x000fe20000400000 */
[----:B------:R-:W-:Y:S01]  /*3760*/  FMUL R118, R118, 1.4426950216293334961 ;  /* 0x3fb8aa3b76767820 */ /* 0x000fe20000400000 */
[----:B------:R-:W-:Y:S01]  /*3770*/  FMUL R208, R208, 1.4426950216293334961 ;  /* 0x3fb8aa3bd0d07820 */ /* 0x000fe20000400000 */
[----:B------:R-:W-:Y:S01]  /*3780*/  FMUL R204, R204, 1.4426950216293334961 ;  /* 0x3fb8aa3bcccc7820 */ /* 0x000fe20000400000 */
[----:B------:R-:W-:Y:S01]  /*3790*/  FMUL R202, R202, 1.4426950216293334961 ;  /* 0x3fb8aa3bcaca7820 */ /* 0x000fe20000400000 */
[----:B------:R-:W-:Y:S01]  /*37a0*/  FMUL R144, R144, 1.4426950216293334961 ;  /* 0x3fb8aa3b90907820 */ /* 0x000fe20000400000 */
[----:B------:R-:W-:Y:S01]  /*37b0*/  FMUL R200, R200, 1.4426950216293334961 ;  /* 0x3fb8aa3bc8c87820 */ /* 0x000fe20000400000 */
[----:B------:R-:W-:Y:S01]  /*37c0*/  FMUL R148, R148, 1.4426950216293334961 ;  /* 0x3fb8aa3b94947820 */ /* 0x000fe20000400000 */
[----:B------:R1:W5:Y:S01]  /*37d0*/  MUFU.EX2 R31, R30 ;  /* 0x0000001e001f7308 */ /* 0x0003620000000800 */
        /* <DEDUP_REMOVED lines=45> */
[----:B------:R-:W-:Y:S01]  /*3ab0*/  MUFU.EX2 R138, R138 ;  /* 0x0000008a008a7308 */ /* 0x000fe20000000800 */
[----:B------:R-:W-:Y:S01]  /*3ac0*/  FADD R27, R214, R219 ;  /* 0x000000dbd61b7221 */ /* 0x000fe20000000000 */
[----:B0-----:R-:W-:Y:S01]  /*3ad0*/  FADD R36, R248, R251 ;  /* 0x000000fbf8247221 */ /* 0x001fe20000000000 */
[----:B------:R-:W-:-:S05]  /*3ae0*/  F2FP.BF16.F32.PACK_AB R28, R251, R248 ;  /* 0x000000f8fb1c723e */ /* 0x000fca00000010ff */
[----:B------:R-:W0:Y:S01]  /*3af0*/  MUFU.EX2 R32, R209 ;  /* 0x000000d100207308 */ /* 0x000e220000000800 */
[----:B-1----:R-:W-:-:S07]  /*3b00*/  FADD R30, R216, R27 ;  /* 0x0000001bd81e7221 */ /* 0x002fce0000000000 */
[----:B------:R-:W1:Y:S08]  /*3b10*/  MUFU.EX2 R223, R223 ;  /* 0x000000df00df7308 */ /* 0x000e700000000800 */
[----:B------:R-:W3:Y:S08]  /*3b20*/  MUFU.EX2 R198, R198 ;  /* 0x000000c600c67308 */ /* 0x000ef00000000800 */
[----:B------:R-:W-:Y:S08]  /*3b30*/  MUFU.EX2 R140, R210 ;  /* 0x000000d2008c7308 */ /* 0x000ff00000000800 */
[----:B------:R-:W-:Y:S08]  /*3b40*/  MUFU.EX2 R143, R208 ;  /* 0x000000d0008f7308 */ /* 0x000ff00000000800 */
[----:B------:R-:W-:Y:S08]  /*3b50*/  MUFU.EX2 R142, R204 ;  /* 0x000000cc008e7308 */ /* 0x000ff00000000800 */
[----:B------:R-:W-:Y:S08]  /*3b60*/  MUFU.EX2 R145, R202 ;  /* 0x000000ca00917308 */ /* 0x000ff00000000800 */
[----:B------:R-:W-:Y:S08]  /*3b70*/  MUFU.EX2 R146, R200 ;  /* 0x000000c800927308 */ /* 0x000ff00000000800 */
[----:B------:R-:W-:Y:S08]  /*3b80*/  MUFU.EX2 R149, R201 ;  /* 0x000000c900957308 */ /* 0x000ff00000000800 */
[----:B------:R-:W4:Y:S01]  /*3b90*/  MUFU.EX2 R34, R49 ;  /* 0x0000003100227308 */ /* 0x000f220000000800 */
[----:B--2---:R-:W-:-:S07]  /*3ba0*/  FADD R199, R221, R30 ;  /* 0x0000001eddc77221 */ /* 0x004fce0000000000 */
[----:B------:R-:W2:Y:S08]  /*3bb0*/  MUFU.EX2 R19, R19 ;  /* 0x0000001300137308 */ /* 0x000eb00000000800 */
[----:B------:R-:W2:Y:S08]  /*3bc0*/  MUFU.EX2 R108, R108 ;  /* 0x0000006c006c7308 */ /* 0x000eb00000000800 */
[----:B------:R-:W-:Y:S08]  /*3bd0*/  MUFU.EX2 R109, R109 ;  /* 0x0000006d006d7308 */ /* 0x000ff00000000800 */
        /* <DEDUP_REMOVED lines=9> */
[----:B------:R-:W2:Y:S08]  /*3c70*/  MUFU.EX2 R133, R133 ;  /* 0x0000008500857308 */ /* 0x000eb00000000800 */
[----:B------:R-:W2:Y:S08]  /*3c80*/  MUFU.EX2 R0, R0 ;  /* 0x0000000000007308 */ /* 0x000eb00000000800 */
[----:B------:R-:W2:Y:S08]  /*3c90*/  MUFU.EX2 R90, R90 ;  /* 0x0000005a005a7308 */ /* 0x000eb00000000800 */
[----:B------:R-:W2:Y:S08]  /*3ca0*/  MUFU.EX2 R99, R99 ;  /* 0x0000006300637308 */ /* 0x000eb00000000800 */
[----:B------:R-:W2:Y:S08]  /*3cb0*/  MUFU.EX2 R103, R103 ;  /* 0x0000006700677308 */ /* 0x000eb00000000800 */
        /* <DEDUP_REMOVED lines=35> */
[----:B------:R2:W-:Y:S08]  /*3ef0*/  MUFU.EX2 R222, R38 ;  /* 0x0000002600de7308 */ /* 0x0005f00000000800 */
        /* <DEDUP_REMOVED lines=10> */
[----:B------:R2:W2:Y:S08]  /*3fa0*/  MUFU.EX2 R241, R59 ;  /* 0x0000003b00f17308 */ /* 0x0004b00000000800 */
        /* <DEDUP_REMOVED lines=13> */
[----:B------:R-:W2:Y:S01]  /*4080*/  MUFU.EX2 R251, R87 ;  /* 0x0000005700fb7308 */ /* 0x000ea20000000800 */
[----:B------:R-:W-:Y:S01]  /*4090*/  FADD R30, R45, R48 ;  /* 0x000000302d1e7221 */ /* 0x000fe20000000000 */
[----:B------:R-:W-:Y:S01]  /*40a0*/  F2FP.BF16.F32.PACK_AB R25, R219, R214 ;  /* 0x000000d6db19723e */ /* 0x000fe200000010ff */
[----:B------:R-:W-:Y:S01]  /*40b0*/  FADD R219, R29, R36 ;  /* 0x000000241ddb7221 */ /* 0x000fe20000000000 */
[----:B------:R-:W-:Y:S01]  /*40c0*/  F2FP.BF16.F32.PACK_AB R27, R221, R216 ;  /* 0x000000d8dd1b723e */ /* 0x000fe200000010ff */
[----:B-----5:R-:W-:Y:S01]  /*40d0*/  FADD R221, R31, R30 ;  /* 0x0000001e1fdd7221 */ /* 0x020fe20000000000 */
[----:B0-----:R-:W-:Y:S01]  /*40e0*/  F2FP.BF16.F32.PACK_AB R30, R32, R29 ;  /* 0x0000001d201e723e */ /* 0x001fe200000010ff */
[-C--:B------:R-:W-:Y:S01]  /*40f0*/  FMUL R160, R160, R137.reuse ;  /* 0x00000089a0a07220 */ /* 0x080fe20000400000 */
[-C--:B------:R-:W-:Y:S01]  /*4100*/  FMUL R161, R161, R137.reuse ;  /* 0x00000089a1a17220 */ /* 0x080fe20000400000 */
[----:B------:R-:W-:Y:S01]  /*4110*/  FMUL R164, R164, R137 ;  /* 0x00000089a4a47220 */ /* 0x000fe20000400000 */
[-C--:B------:R-:W-:Y:S01]  /*4120*/  FMUL R162, R162, R138.reuse ;  /* 0x0000008aa2a27220 */ /* 0x080fe20000400000 */
[-C--:B------:R-:W-:Y:S01]  /*4130*/  FMUL R163, R163, R138.reuse ;  /* 0x0000008aa3a37220 */ /* 0x080fe20000400000 */
[----:B------:R-:W-:Y:S01]  /*4140*/  FMUL R166, R166, R138 ;  /* 0x0000008aa6a67220 */ /* 0x000fe20000400000 */
[-C--:B-1----:R-:W-:Y:S01]  /*4150*/  FMUL R152, R152, R223.reuse ;  /* 0x000000df98987220 */ /* 0x082fe20000400000 */
[-C--:B------:R-:W-:Y:S01]  /*4160*/  FMUL R153, R153, R223.reuse ;  /* 0x000000df99997220 */ /* 0x080fe20000400000 */
[----:B------:R-:W-:Y:S01]  /*4170*/  FMUL R156, R156, R223 ;  /* 0x000000df9c9c7220 */ /* 0x000fe20000400000 */
[-C--:B---3--:R-:W-:Y:S01]  /*4180*/  FMUL R154, R154, R198.reuse ;  /* 0x000000c69a9a7220 */ /* 0x088fe20000400000 */
[-C--:B------:R-:W-:Y:S01]  /*4190*/  FMUL R155, R155, R198.reuse ;  /* 0x000000c69b9b7220 */ /* 0x080fe20000400000 */
[----:B------:R-:W-:Y:S01]  /*41a0*/  FMUL R158, R158, R198 ;  /* 0x000000c69e9e7220 */ /* 0x000fe20000400000 */
[----:B------:R-:W-:Y:S01]  /*41b0*/  FMUL R165, R165, R137 ;  /* 0x00000089a5a57220 */ /* 0x000fe20000400000 */
[----:B------:R-:W-:Y:S01]  /*41c0*/  FMUL R167, R167, R138 ;  /* 0x0000008aa7a77220 */ /* 0x000fe20000400000 */
[----:B------:R-:W-:Y:S01]  /*41d0*/  FMUL R157, R157, R223 ;  /* 0x000000df9d9d7220 */ /* 0x000fe20000400000 */
[----:B------:R-:W-:Y:S01]  /*41e0*/  FMUL R159, R159, R198 ;  /* 0x000000c69f9f7220 */ /* 0x000fe20000400000 */
[----:B------:R-:W-:Y:S01]  /*41f0*/  FADD R219, R32, R219 ;  /* 0x000000db20db7221 */ /* 0x000fe20000000000 */
[----:B------:R-:W-:Y:S01]  /*4200*/  F2FP.BF16.F32.PACK_AB R29, R48, R45 ;  /* 0x0000002d301d723e */ /* 0x000fe200000010ff */
[C---:B----4-:R-:W-:Y:S01]  /*4210*/  FADD R221, R34.reuse, R221 ;  /* 0x000000dd22dd7221 */ /* 0x050fe20000000000 */
[----:B------:R-:W-:-:S02]  /*4220*/  F2FP.BF16.F32.PACK_AB R31, R34, R31 ;  /* 0x0000001f221f723e */ /* 0x000fc400000010ff */
[----:B--2---:R-:W-:Y:S02]  /*4230*/  F2FP.BF16.F32.PACK_AB R32, R20, R19 ;  /* 0x000000131420723e */ /* 0x004fe400000010ff */
[----:B------:R-:W-:Y:S02]  /*4240*/  F2FP.BF16.F32.PACK_AB R34, R22, R21 ;  /* 0x000000151622723e */ /* 0x000fe400000010ff */
[----:B------:R-:W-:Y:S02]  /*4250*/  F2FP.BF16.F32.PACK_AB R36, R88, R23 ;  /* 0x000000175824723e */ /* 0x000fe400000010ff */
[----:B------:R-:W-:Y:S02]  /*4260*/  F2FP.BF16.F32.PACK_AB R38, R92, R89 ;  /* 0x000000595c26723e */ /* 0x000fe400000010ff */
[----:B------:R-:W-:Y:S02]  /*4270*/  F2FP.BF16.F32.PACK_AB R40, R96, R93 ;  /* 0x0000005d6028723e */ /* 0x000fe400000010ff */
[----:B------:R-:W-:-:S02]  /*4280*/  F2FP.BF16.F32.PACK_AB R42, R100, R97 ;  /* 0x00000061642a723e */ /* 0x000fc400000010ff */
[----:B------:R-:W-:Y:S02]  /*4290*/  F2FP.BF16.F32.PACK_AB R44, R104, R101 ;  /* 0x00000065682c723e */ /* 0x000fe400000010ff */
        /* <DEDUP_REMOVED lines=48> */
[----:B------:R-:W-:Y:S01]  /*45a0*/  F2FP.BF16.F32.PACK_AB R87, R251, R4 ;  /* 0x00000004fb57723e */ /* 0x000fe200000010ff */
[----:B------:R-:W-:Y:S06]  /*45b0*/  BAR.SYNC.DEFER_BLOCKING 0x0 ;  /* 0x0000000000007b1d */ /* 0x000fec0000010000 */
[----:B------:R-:W-:-:S06]  /*45c0*/  WARPGROUP.ARRIVE ;  /* 0x00000000000079c5 */ /* 0x000fcc0000000000 */
[----:B------:R-:W-:Y:S03]  /*45d0*/  HGMMA.64x16x16.F32.BF16 R160, R24, gdesc[UR40], R160 ;  /* 0x0020002818a07df0 */ /* 0x000fe600087018a0 */
        /* <DEDUP_REMOVED lines=10> */
[----:B------:R-:W-:Y:S01]  /*4680*/  HGMMA.64x16x16.F32.BF16 R152, R68, gdesc[UR28], R152 ;  /* 0x0020001c44987df0 */ /* 0x000fe20008701898 */
[----:B------:R-:W-:Y:S01]  /*4690*/  FADD R19, R19, R196 ;  /* 0x000000c413137221 */ /* 0x000fe20000000000 */
        /* <DEDUP_REMOVED lines=113> */
[----:B------:R-:W-:-:S02]  /*4db0*/  FADD R4, R251, R4 ;  /* 0x00000004fb047221 */ /* 0x000fc40000000000 */
[----:B------:R-:W0:Y:S04]  /*4dc0*/  SHFL.BFLY PT, R3, R132, 0x2, 0x1f ;  /* 0x0c401f0084037f89 */ /* 0x000e2800000e0000 */
[----:B------:R-:W1:Y:S04]  /*4dd0*/  SHFL.BFLY PT, R19, R136, 0x2, 0x1f ;  /* 0x0c401f0088137f89 */ /* 0x000e6800000e0000 */
[----:B------:R-:W2:Y:S04]  /*4de0*/  SHFL.BFLY PT, R21, R218, 0x2, 0x1f ;  /* 0x0c401f00da157f89 */ /* 0x000ea800000e0000 */
[----:B------:R-:W3:Y:S01]  /*4df0*/  SHFL.BFLY PT, R23, R4, 0x2, 0x1f ;  /* 0x0c401f0004177f89 */ /* 0x000ee200000e0000 */
[----:B------:R-:W-:Y:S01]  /*4e00*/  HGMMA.64x16x16.F32.BF16 R152, R84, gdesc[UR12], R152, gsb0 ;  /* 0x0020000c54987df0 */ /* 0x000fe20008001898 */
[----:B0-----:R-:W-:Y:S01]  /*4e10*/  FADD R3, R132, R3 ;  /* 0x0000000384037221 */ /* 0x001fe20000000000 */
[----:B-1----:R-:W-:Y:S01]  /*4e20*/  FADD R19, R136, R19 ;  /* 0x0000001388137221 */ /* 0x002fe20000000000 */
[----:B--2---:R-:W-:Y:S01]  /*4e30*/  FADD R21, R218, R21 ;  /* 0x00000015da157221 */ /* 0x004fe20000000000 */
[----:B---3--:R-:W-:-:S02]  /*4e40*/  FADD R23, R4, R23 ;  /* 0x0000001704177221 */ /* 0x008fc40000000000 */
[----:B------:R-:W0:Y:S01]  /*4e50*/  SHFL.BFLY PT, R0, R3, 0x1, 0x1f ;  /* 0x0c201f0003007f89 */ /* 0x000e2200000e0000 */
[----:B------:R-:W-:-:S03]  /*4e60*/  UIADD3 UR6, UR6, 0x80, URZ ;  /* 0x0000008006067890 */ /* 0x000fc6000fffe03f */
[----:B------:R-:W1:Y:S04]  /*4e70*/  SHFL.BFLY PT, R20, R19, 0x1, 0x1f ;  /* 0x0c201f0013147f89 */ /* 0x000e6800000e0000 */
[----:B------:R-:W2:Y:S04]  /*4e80*/  SHFL.BFLY PT, R22, R21, 0x1, 0x1f ;  /* 0x0c201f0015167f89 */ /* 0x000ea800000e0000 */
[----:B------:R-:W3:Y:S01]  /*4e90*/  SHFL.BFLY PT, R88, R23, 0x1, 0x1f ;  /* 0x0c201f0017587f89 */ /* 0x000ee200000e0000 */
[----:B------:R-:W-:-:S06]  /*4ea0*/  UISETP.GE.AND UP0, UPT, UR6, UR24, UPT ;  /* 0x000000180600728c */ /* 0x000fcc000bf06270 */
[----:B------:R-:W-:Y:S01]  /*4eb0*/  PLOP3.LUT P0, PT, PT, PT, UP0, 0x80, 0x0 ;  /* 0x000000000000781c */ /* 0x000fe20003f0f008 */
[----:B------:R-:W-:Y:S02]  /*4ec0*/  ULEA UR4, UR7, UR4, 0x7 ;  /* 0x0000000407047291 */ /* 0x000fe4000f8e383f */
[----:B------:R-:W-:Y:S01]  /*4ed0*/  ULEA UR5, UR13, UR5, 0x7 ;  /* 0x000000050d057291 */ /* 0x000fe2000f8e383f */
[----:B0-----:R-:W-:Y:S01]  /*4ee0*/  FADD R0, R3, R0 ;  /* 0x0000000003007221 */ /* 0x001fe20000000000 */
[----:B------:R-:W-:Y:S02]  /*4ef0*/  WARPGROUP.DEPBAR.LE gsb0, 0x0 ;  /* 0x00008000000079c5 */ /* 0x000fe40000010000 */
[----:B-1----:R-:W-:Y:S01]  /*4f00*/  FADD R91, R19, R20 ;  /* 0x00000014135b7221 */ /* 0x002fe20000000000 */
[----:B------:R-:W-:Y:S01]  /*4f10*/  FFMA R8, R137, R8, R0 ;  /* 0x0000000889087223 */ /* 0x000fe20000000000 */
[----:B--2---:R-:W-:Y:S01]  /*4f20*/  FADD R22, R21, R22 ;  /* 0x0000001615167221 */ /* 0x004fe20000000000 */
[-C--:B------:R-:W-:Y:S01]  /*4f30*/  MOV R19, R2.reuse ;  /* 0x0000000200137202 */ /* 0x080fe20000000f00 */
[----:B---3--:R-:W-:Y:S01]  /*4f40*/  FADD R89, R23, R88 ;  /* 0x0000005817597221 */ /* 0x008fe20000000000 */
[----:B------:R-:W-:Y:S01]  /*4f50*/  MOV R3, R2 ;  /* 0x0000000200037202 */ /* 0x000fe20000000f00 */
[----:B------:R-:W-:Y:S01]  /*4f60*/  FFMA R7, R138, R7, R91 ;  /* 0x000000078a077223 */ /* 0x000fe2000000005b */
[----:B------:R-:W-:Y:S01]  /*4f70*/  FFMA R6, R223, R6, R22 ;  /* 0x00000006df067223 */ /* 0x000fe20000000016 */
[----:B------:R-:W-:Y:S01]  /*4f80*/  FFMA R5, R198, R5, R89 ;  /* 0x00000005c6057223 */ /* 0x000fe20000000059 */
[----:B------:R-:W-:-:S02]  /*4f90*/  MOV R4, R217 ;  /* 0x000000d900047202 */ /* 0x000fc40000000f00 */
[----:B------:R-:W-:Y:S02]  /*4fa0*/  MOV R2, R129 ;  /* 0x0000008100027202 */ /* 0x000fe40000000f00 */
[----:B------:R-:W-:Y:S01]  /*4fb0*/  MOV R0, R15 ;  /* 0x0000000f00007202 */ /* 0x000fe20000000f00 */
[----:B------:R-:W-:Y:S06]  /*4fc0*/  @!P0 BRA `(.L_x_1) ;  /* 0xffffffc000488947 */ /* 0x000fec000383ffff */
.L_x_0:
[----:B------:R-:W-:Y:S01]  /*4fd0*/  LOP3.LUT R4, R9, 0xf, RZ, 0xc0, !PT ;  /* 0x0000000f09047812 */ /* 0x000fe200078ec0ff */
[----:B------:R-:W-:Y:S01]  /*4fe0*/  FMUL R3, R158, 0.25 ;  /* 0x3e8000009e037820 */ /* 0x000fe20000400000 */
[----:B----4-:R-:W-:Y:S01]  /*4ff0*/  LOP3.LUT R2, R16, 0x38, RZ, 0xc0, !PT ;  /* 0x0000003810027812 */ /* 0x010fe200078ec0ff */
[----:B------:R-:W-:Y:S01]  /*5000*/  BAR.SYNC.DEFER_BLOCKING 0x0 ;  /* 0x0000000000007b1d */ /* 0x000fe20000010000 */
[----:B------:R-:W-:Y:S02]  /*5010*/  LOP3.LUT R11, R14, 0x800, RZ, 0xc0, !PT ;  /* 0x000008000e0b7812 */ /* 0x000fe400078ec0ff */
[----:B------:R-:W-:Y:S02]  /*5020*/  LOP3.LUT R16, R16, 0x700, RZ, 0xc0, !PT ;  /* 0x0000070010107812 */ /* 0x000fe400078ec0ff */
[----:B------:R-:W-:-:S03]  /*5030*/  MOV R23, R5 ;  /* 0x0000000500177202 */ /* 0x000fc60000000f00 */
[----:B------:R-:W0:Y:S01]  /*5040*/  LDC R47, c[0x0][0x278] ;  /* 0x00009e00ff2f7b82 */ /* 0x000e220000000800 */
[----:B------:R-:W-:Y:S01]  /*5050*/  LEA R4, R4, UR17, 0x4 ;  /* 0x0000001104047c11 */ /* 0x000fe2000f8e20ff */
[----:B------:R-:W-:Y:S01]  /*5060*/  ULDC.64 UR4, c[0x0][0x270] ;  /* 0x00009c0000047ab9 */ /* 0x000fe20000000a00 */
[----:B------:R-:W-:Y:S01]  /*5070*/  LOP3.LUT R0, R9, 0xf0, RZ, 0xc0, !PT ;  /* 0x000000f009007812 */ /* 0x000fe200078ec0ff */
[----:B------:R-:W-:Y:S01]  /*5080*/  UIMAD UR4, UR16, UR4, URZ ;  /* 0x00000004100472a4 */ /* 0x000fe2000f8e023f */
[----:B------:R-:W-:Y:S01]  /*5090*/  IADD3 R5, R2, UR17, RZ ;  /* 0x0000001102057c10 */ /* 0x000fe2000fffe0ff */
[----:B------:R-:W-:Y:S01]  /*50a0*/  FMUL R2, R159, 0.25 ;  /* 0x3e8000009f027820 */ /* 0x000fe20000400000 */
[----:B------:R-:W-:Y:S02]  /*50b0*/  MOV R29, R6 ;  /* 0x00000006001d7202 */ /* 0x000fe40000000f00 */
[----:B------:R-:W-:Y:S01]  /*50c0*/  IADD3 R32, R16, R4, R11 ;  /* 0x0000000410207210 */ /* 0x000fe20007ffe00b */
[----:B------:R-:W-:Y:S01]  /*50d0*/  FMUL R4, R153, 0.25 ;  /* 0x3e80000099047820 */ /* 0x000fe20000400000 */
[----:B------:R-:W-:Y:S01]  /*50e0*/  LEA R11, R0, R5, 0x2 ;  /* 0x00000005000b7211 */ /* 0x000fe200078e10ff */
[----:B------:R-:W-:Y:S01]  /*50f0*/  FMUL R0, R157, 0.25 ;  /* 0x3e8000009d007820 */ /* 0x000fe20000400000 */
[----:B------:R-:W-:Y:S01]  /*5100*/  FSETP.GT.AND P1, PT, |R29|, 8.50705917302346158658e+37, PT ;  /* 0x7e8000001d00780b */ /* 0x000fe20003f24200 */
[----:B------:R-:W-:Y:S01]  /*5110*/  FMUL R5, R154, 0.25 ;  /* 0x3e8000009a057820 */ /* 0x000fe20000400000 */
[----:B------:R-:W-:-:S02]  /*5120*/  FSETP.GT.AND P4, PT, |R23|, 8.50705917302346158658e+37, PT ;  /* 0x7e8000001700780b */ /* 0x000fc40003f84200 */
[----:B------:R-:W-:Y:S01]  /*5130*/  MOV R28, R7 ;  /* 0x00000007001c7202 */ /* 0x000fe20000000f00 */
[----:B------:R-:W-:Y:S01]  /*5140*/  FMUL R7, R160, 0.25 ;  /* 0x3e800000a0077820 */ /* 0x000fe20000400000 */
[----:B------:R-:W-:Y:S01]  /*5150*/  FSEL R20, R0, R157, P1 ;  /* 0x0000009d00147208 */ /* 0x000fe20000800000 */
[----:B------:R-:W-:Y:S01]  /*5160*/  FMUL R0, R167, 0.25 ;  /* 0x3e800000a7007820 */ /* 0x000fe20000400000 */
[----:B------:R-:W-:Y:S01]  /*5170*/  FSEL R159, R2, R159, P4 ;  /* 0x0000009f029f7208 */ /* 0x000fe20002000000 */
[----:B------:R-:W-:Y:S01]  /*5180*/  FMUL R2, R155, 0.25 ;  /* 0x3e8000009b027820 */ /* 0x000fe20000400000 */
[----:B------:R-:W-:Y:S01]  /*5190*/  FSETP.GT.AND P0, PT, |R28|, 8.50705917302346158658e+37, PT ;  /* 0x7e8000001c00780b */ /* 0x000fe20003f04200 */
[C---:B0-----:R-:W-:Y:S01]  /*51a0*/  IMAD R39, R47.reuse, 0xc, RZ ;  /* 0x0000000c2f277824 */ /* 0x041fe200078e02ff */
[----:B------:R-:W-:Y:S01]  /*51b0*/  MOV R31, R8 ;  /* 0x00000008001f7202 */ /* 0x000fe20000000f00 */
[----:B------:R-:W-:Y:S01]  /*51c0*/  IMAD R43, R47, 0xe, RZ ;  /* 0x0000000e2f2b7824 */ /* 0x000fe200078e02ff */
[----:B------:R-:W-:Y:S01]  /*51d0*/  FSEL R17, R3, R158, P4 ;  /* 0x0000009e03117208 */ /* 0x000fe20002000000 */
[----:B------:R-:W-:Y:S01]  /*51e0*/  FMUL R3, R156, 0.25 ;  /* 0x3e8000009c037820 */ /* 0x000fe20000400000 */
[----:B------:R-:W-:Y:S01]  /*51f0*/  FSEL R24, R0, R167, P0 ;  /* 0x000000a700187208 */ /* 0x000fe20000000000 */
[----:B------:R-:W-:Y:S01]  /*5200*/  FMUL R0, R31, 8388608 ;  /* 0x4b0000001f007820 */ /* 0x000fe20000400000 */
[----:B------:R-:W-:Y:S01]  /*5210*/  FSEL R155, R2, R155, P4 ;  /* 0x0000009b029b7208 */ /* 0x000fe20002000000 */
[----:B------:R-:W-:Y:S01]  /*5220*/  FMUL R2, R163, 0.25 ;  /* 0x3e800000a3027820 */ /* 0x000fe20000400000 */
[----:B------:R-:W-:Y:S01]  /*5230*/  FSETP.GEU.AND P2, PT, R31, 1.175494350822287508e-38, PT ;  /* 0x008000001f00780b */ /* 0x000fe20003f4e000 */
[----:B------:R-:W-:Y:S01]  /*5240*/  IMAD R53, R47, 0x12, RZ ;  /* 0x000000122f357824 */ /* 0x000fe200078e02ff */
[----:B------:R-:W-:Y:S01]  /*5250*/  FSEL R156, R3, R156, P1 ;  /* 0x0000009c039c7208 */ /* 0x000fe20000800000 */
[----:B------:R-:W-:Y:S01]  /*5260*/  FMUL R3, R152, 0.25 ;  /* 0x3e80000098037820 */ /* 0x000fe20000400000 */
[----:B------:R-:W-:Y:S01]  /*5270*/  FSEL R33, R0, R31, !P2 ;  /* 0x0000001f00217208 */ /* 0x000fe20005000000 */
[----:B------:R-:W-:Y:S01]  /*5280*/  IMAD R55, R47, 0x14, RZ ;  /* 0x000000142f377824 */ /* 0x000fe200078e02ff */
[----:B------:R-:W-:Y:S01]  /*5290*/  FSEL R26, R2, R163, P0 ;  /* 0x000000a3021a7208 */ /* 0x000fe20000000000 */
[----:B------:R-:W-:Y:S01]  /*52a0*/  FMUL R2, R165, 0.25 ;  /* 0x3e800000a5027820 */ /* 0x000fe20000400000 */
[----:B------:R-:W-:Y:S01]  /*52b0*/  FSETP.GT.AND P3, PT, |R31|, 8.50705917302346158658e+37, PT ;  /* 0x7e8000001f00780b */ /* 0x000fe20003f64200 */
[----:B------:R-:W-:Y:S01]  /*52c0*/  IMAD R57, R47, 0x16, RZ ;  /* 0x000000162f397824 */ /* 0x000fe200078e02ff */
[----:B------:R-:W-:Y:S01]  /*52d0*/  IADD3 R0, R33, -0x3f3504f3, RZ ;  /* 0xc0cafb0d21007810 */ /* 0x000fe20007ffe0ff */
[----:B------:R-:W-:Y:S01]  /*52e0*/  IMAD R59, R47, 0x18, RZ ;  /* 0x000000182f3b7824 */ /* 0x000fe200078e02ff */
[----:B------:R-:W-:Y:S01]  /*52f0*/  FSEL R152, R3, R152, P1 ;  /* 0x0000009803987208 */ /* 0x000fe20000800000 */
[----:B------:R-:W-:Y:S01]  /*5300*/  FMUL R3, R162, 0.25 ;  /* 0x3e800000a2037820 */ /* 0x000fe20000400000 */
[----:B------:R-:W-:Y:S01]  /*5310*/  FSEL R165, R2, R165, P3 ;  /* 0x000000a502a57208 */ /* 0x000fe20001800000 */
[C---:B------:R-:W-:Y:S01]  /*5320*/  IMAD R37, R47.reuse, 0xb, RZ ;  /* 0x0000000b2f257824 */ /* 0x040fe200078e02ff */
[----:B------:R-:W-:Y:S01]  /*5330*/  LOP3.LUT R2, R0, 0xff800000, RZ, 0xc0, !PT ;  /* 0xff80000000027812 */ /* 0x000fe200078ec0ff */
[----:B------:R-:W-:Y:S01]  /*5340*/  IMAD R61, R47, 0x1a, RZ ;  /* 0x0000001a2f3d7824 */ /* 0x000fe200078e02ff */
[----:B------:R-:W-:Y:S01]  /*5350*/  FSEL R162, R3, R162, P0 ;  /* 0x000000a203a27208 */ /* 0x000fe20000000000 */
[C---:B------:R-:W-:Y:S01]  /*5360*/  IMAD R63, R47.reuse, 0x1c, RZ ;  /* 0x0000001c2f3f7824 */ /* 0x040fe200078e02ff */
[----:B------:R-:W-:Y:S01]  /*5370*/  FSEL R0, RZ, -23, P2 ;  /* 0xc1b80000ff007808 */ /* 0x000fe20001000000 */
[C---:B------:R-:W-:Y:S01]  /*5380*/  IMAD R65, R47.reuse, 0x1e, RZ ;  /* 0x0000001e2f417824 */ /* 0x040fe200078e02ff */
[----:B------:R-:W-:Y:S01]  /*5390*/  I2FP.F32.S32 R3, R2 ;  /* 0x0000000200037245 */ /* 0x000fe20000201400 */
[----:B------:R-:W-:Y:S01]  /*53a0*/  IMAD R41, R47, 0xd, RZ ;  /* 0x0000000d2f297824 */ /* 0x000fe200078e02ff */
[----:B------:R-:W-:-:S02]  /*53b0*/  FSEL R22, R4, R153, P1 ;  /* 0x0000009904167208 */ /* 0x000fc40000800000 */
[----:B------:R-:W-:Y:S01]  /*53c0*/  SHF.R.U32.HI R4, RZ, 0x1, R9 ;  /* 0x00000001ff047819 */ /* 0x000fe20000011609 */
[----:B------:R-:W-:Y:S01]  /*53d0*/  FFMA.FTZ R0, R3, 1.1920928955078125e-07, R0 ;  /* 0x3400000003007823 */ /* 0x000fe20000010000 */
[C---:B------:R-:W-:Y:S01]  /*53e0*/  FMUL R3, R28.reuse, 8388608 ;  /* 0x4b0000001c037820 */ /* 0x040fe20000400000 */
[----:B------:R-:W-:Y:S02]  /*53f0*/  FSETP.GEU.AND P5, PT, R28, 1.175494350822287508e-38, PT ;  /* 0x008000001c00780b */ /* 0x000fe40003fae000 */
[----:B------:R-:W-:Y:S01]  /*5400*/  LOP3.LUT R6, R4, 0x4, RZ, 0xc0, !PT ;  /* 0x0000000404067812 */ /* 0x000fe200078ec0ff */
[----:B------:R-:W-:Y:S01]  /*5410*/  FMUL R4, R161, 0.25 ;  /* 0x3e800000a1047820 */ /* 0x000fe20000400000 */
[----:B------:R-:W-:Y:S02]  /*5420*/  FSEL R35, R3, R28, !P5 ;  /* 0x0000001c03237208 */ /* 0x000fe40006800000 */
[----:B------:R-:W-:Y:S01]  /*5430*/  IADD3 R44, R6, R11, RZ ;  /* 0x0000000b062c7210 */ /* 0x000fe20007ffe0ff */
[----:B------:R-:W-:Y:S01]  /*5440*/  FMUL R6, R23, 8388608 ;  /* 0x4b00000017067820 */ /* 0x000fe20000400000 */
[----:B------:R-:W-:Y:S01]  /*5450*/  FSEL R161, R4, R161, P3 ;  /* 0x000000a104a17208 */ /* 0x000fe20001800000 */
[----:B------:R-:W-:Y:S01]  /*5460*/  FMUL R4, R29, 8388608 ;  /* 0x4b0000001d047820 */ /* 0x000fe20000400000 */
[----:B------:R-:W-:-:S02]  /*5470*/  FSEL R3, RZ, -23, P5 ;  /* 0xc1b80000ff037808 */ /* 0x000fc40002800000 */
[----:B------:R-:W-:Y:S02]  /*5480*/  FSETP.GEU.AND P5, PT, R23, 1.175494350822287508e-38, PT ;  /* 0x008000001700780b */ /* 0x000fe40003fae000 */
[----:B------:R-:W-:Y:S02]  /*5490*/  FSETP.GEU.AND P6, PT, R29, 1.175494350822287508e-38, PT ;  /* 0x008000001d00780b */ /* 0x000fe40003fce000 */
[----:B------:R-:W-:Y:S01]  /*54a0*/  FSEL R21, R5, R154, P4 ;  /* 0x0000009a05157208 */ /* 0x000fe20002000000 */
[----:B------:R-:W-:Y:S01]  /*54b0*/  FMUL R5, R166, 0.25 ;  /* 0x3e800000a6057820 */ /* 0x000fe20000400000 */
[C---:B------:R-:W-:Y:S02]  /*54c0*/  FSETP.GEU.AND P2, PT, |R23|.reuse, 1.175494350822287508e-38, PT ;  /* 0x008000001700780b */ /* 0x040fe40003f4e200 */
[----:B------:R-:W-:Y:S01]  /*54d0*/  FSEL R38, R6, R23, !P5 ;  /* 0x0000001706267208 */ /* 0x000fe20006800000 */
[----:B------:R-:W-:Y:S01]  /*54e0*/  @P4 FMUL R23, R23, 0.25 ;  /* 0x3e80000017174820 */ /* 0x000fe20000400000 */
[----:B------:R-:W-:-:S02]  /*54f0*/  FSEL R34, R4, R29, !P6 ;  /* 0x0000001d04227208 */ /* 0x000fc40007000000 */
[C---:B------:R-:W-:Y:S01]  /*5500*/  FSETP.GEU.AND P4, PT, |R28|.reuse, 1.175494350822287508e-38, PT ;  /* 0x008000001c00780b */ /* 0x040fe20003f8e200 */
[----:B------:R-:W-:Y:S01]  /*5510*/  @P0 FMUL R28, R28, 0.25 ;  /* 0x3e8000001c1c0820 */ /* 0x000fe20000400000 */
[----:B------:R-:W-:Y:S02]  /*5520*/  IADD3 R6, R34, -0x3f3504f3, RZ ;  /* 0xc0cafb0d22067810 */ /* 0x000fe40007ffe0ff */
[----:B------:R-:W-:Y:S01]  /*5530*/  FSEL R166, R5, R166, P0 ;  /* 0x000000a605a67208 */ /* 0x000fe20000000000 */
[----:B------:R-:W-:Y:S01]  /*5540*/  FMUL R5, R164, 0.25 ;  /* 0x3e800000a4057820 */ /* 0x000fe20000400000 */
[----:B------:R-:W-:Y:S01]  /*5550*/  FSEL R27, R7, R160, P3 ;  /* 0x000000a0071b7208 */ /* 0x000fe20001800000 */
[----:B------:R-:W-:Y:S01]  /*5560*/  @!P2 FMUL R23, R23, 16777216 ;  /* 0x4b8000001717a820 */ /* 0x000fe20000400000 */
[----:B------:R-:W-:Y:S01]  /*5570*/  LOP3.LUT R7, R6, 0xff800000, RZ, 0xc0, !PT ;  /* 0xff80000006077812 */ /* 0x000fe200078ec0ff */
[----:B------:R-:W-:Y:S01]  /*5580*/  @!P2 FMUL R159, R159, 16777216 ;  /* 0x4b8000009f9fa820 */ /* 0x000fe20000400000 */
[----:B------:R-:W-:Y:S01]  /*5590*/  FSEL R25, R5, R164, P3 ;  /* 0x000000a405197208 */ /* 0x000fe20001800000 */
[----:B------:R-:W-:Y:S01]  /*55a0*/  MUFU.RCP R16, R23 ;  /* 0x0000001700107308 */ /* 0x000fe20000001000 */
[----:B------:R-:W-:Y:S01]  /*55b0*/  FSEL R5, RZ, -23, P6 ;  /* 0xc1b80000ff057808 */ /* 0x000fe20003000000 */
[----:B------:R-:W-:Y:S01]  /*55c0*/  @!P4 FMUL R28, R28, 16777216 ;  /* 0x4b8000001c1cc820 */ /* 0x000fe20000400000 */
[----:B------:R-:W-:Y:S01]  /*55d0*/  I2FP.F32.S32 R12, R7 ;  /* 0x00000007000c7245 */ /* 0x000fe20000201400 */
[----:B------:R-:W-:Y:S01]  /*55e0*/  @!P4 FMUL R26, R26, 16777216 ;  /* 0x4b8000001a1ac820 */ /* 0x000fe20000400000 */
[C---:B------:R-:W-:Y:S01]  /*55f0*/  FSETP.GEU.AND P6, PT, |R29|.reuse, 1.175494350822287508e-38, PT ;  /* 0x008000001d00780b */ /* 0x040fe20003fce200 */
[----:B------:R-:W-:Y:S01]  /*5600*/  @P1 FMUL R29, R29, 0.25 ;  /* 0x3e8000001d1d1820 */ /* 0x000fe20000400000 */
[----:B------:R-:W-:Y:S01]  /*5610*/  IADD3 R4, R35, -0x3f3504f3, RZ ;  /* 0xc0cafb0d23047810 */ /* 0x000fe20007ffe0ff */
[----:B------:R-:W-:Y:S01]  /*5620*/  FFMA.FTZ R12, R12, 1.1920928955078125e-07, R5 ;  /* 0x340000000c0c7823 */ /* 0x000fe20000010005 */
[C---:B------:R-:W-:Y:S01]  /*5630*/  FSETP.GEU.AND P1, PT, |R31|.reuse, 1.175494350822287508e-38, PT ;  /* 0x008000001f00780b */ /* 0x040fe20003f2e200 */
[----:B------:R-:W0:Y:S01]  /*5640*/  MUFU.RCP R5, R28 ;  /* 0x0000001c00057308 */ /* 0x000e220000001000 */
[----:B------:R-:W-:Y:S01]  /*5650*/  LOP3.LUT R4, R4, 0xff800000, RZ, 0xc0, !PT ;  /* 0xff80000004047812 */ /* 0x000fe200078ec0ff */
[----:B------:R-:W-:Y:S01]  /*5660*/  @P3 FMUL R31, R31, 0.25 ;  /* 0x3e8000001f1f3820 */ /* 0x000fe20000400000 */
[----:B------:R-:W-:Y:S01]  /*5670*/  IADD3 R8, R38, -0x3f3504f3, RZ ;  /* 0xc0cafb0d26087810 */ /* 0x000fe20007ffe0ff */
[----:B------:R-:W-:Y:S01]  /*5680*/  @!P4 FMUL R162, R162, 16777216 ;  /* 0x4b800000a2a2c820 */ /* 0x000fe20000400000 */
[-C--:B------:R-:W-:Y:S01]  /*5690*/  I2FP.F32.S32 R6, R4.reuse ;  /* 0x0000000400067245 */ /* 0x080fe20000201400 */
[----:B------:R-:W-:Y:S01]  /*56a0*/  @!P2 FMUL R17, R17, 16777216 ;  /* 0x4b8000001111a820 */ /* 0x000fe20000400000 */
[----:B------:R-:W-:Y:S01]  /*56b0*/  LOP3.LUT R13, R8, 0xff800000, RZ, 0xc0, !PT ;  /* 0xff800000080d7812 */ /* 0x000fe200078ec0ff */
[----:B------:R-:W-:Y:S01]  /*56c0*/  @!P6 FMUL R29, R29, 16777216 ;  /* 0x4b8000001d1de820 */ /* 0x000fe20000400000 */
[----:B------:R-:W-:Y:S01]  /*56d0*/  FSEL R11, RZ, -23, P5 ;  /* 0xc1b80000ff0b7808 */ /* 0x000fe20002800000 */
[----:B------:R-:W-:Y:S01]  /*56e0*/  FFMA.FTZ R8, R6, 1.1920928955078125e-07, R3 ;  /* 0x3400000006087823 */ /* 0x000fe20000010003 */
[----:B------:R-:W-:Y:S01]  /*56f0*/  I2FP.F32.S32 R14, R13 ;  /* 0x0000000d000e7245 */ /* 0x000fe20000201400 */
[----:B------:R-:W-:Y:S01]  /*5700*/  @!P1 FMUL R31, R31, 16777216 ;  /* 0x4b8000001f1f9820 */ /* 0x000fe20000400000 */
[----:B------:R1:W2:Y:S01]  /*5710*/  MUFU.RCP R3, R29 ;  /* 0x0000001d00037308 */ /* 0x0002a20000001000 */
[----:B------:R-:W-:Y:S01]  /*5720*/  IADD3 R4, R35, -R4, RZ ;  /* 0x8000000423047210 */ /* 0x000fe20007ffe0ff */
[----:B------:R-:W-:Y:S01]  /*5730*/  @!P2 FMUL R155, R155, 16777216 ;  /* 0x4b8000009b9ba820 */ /* 0x000fe20000400000 */
[----:B------:R-:W-:Y:S01]  /*5740*/  FFMA.FTZ R14, R14, 1.1920928955078125e-07, R11 ;  /* 0x340000000e0e7823 */ /* 0x000fe2000001000b */
[C---:B0-----:R-:W-:Y:S01]  /*5750*/  FMUL R11, R5.reuse, R26 ;  /* 0x0000001a050b7220 */ /* 0x041fe20000400000 */
[----:B------:R-:W-:Y:S01]  /*5760*/  FMUL R162, R5, R162 ;  /* 0x000000a205a27220 */ /* 0x000fe20000400000 */
[----:B------:R-:W-:Y:S01]  /*5770*/  @!P2 FMUL R21, R21, 16777216 ;  /* 0x4b8000001515a820 */ /* 0x000fe20000400000 */
[----:B------:R-:W-:Y:S01]  /*5780*/  @!P4 FMUL R24, R24, 16777216 ;  /* 0x4b8000001818c820 */ /* 0x000fe20000400000 */
[----:B------:R-:W0:Y:S01]  /*5790*/  MUFU.RCP R6, R31 ;  /* 0x0000001f00067308 */ /* 0x000e220000001000 */
[----:B------:R-:W-:Y:S01]  /*57a0*/  @!P4 FMUL R166, R166, 16777216 ;  /* 0x4b800000a6a6c820 */ /* 0x000fe20000400000 */
[----:B-1----:R-:W-:Y:S01]  /*57b0*/  F2FP.BF16.F32.PACK_AB R29, R11, R162 ;  /* 0x000000a20b1d723e */ /* 0x002fe200000010ff */
[----:B------:R-:W-:Y:S01]  /*57c0*/  FADD R4, R4, -1 ;  /* 0xbf80000004047421 */ /* 0x000fe20000000000 */
[----:B------:R-:W-:Y:S01]  /*57d0*/  MOV R11, 0x3dc6b27f ;  /* 0x3dc6b27f000b7802 */ /* 0x000fe20000000f00 */
[----:B------:R-:W-:Y:S01]  /*57e0*/  @!P6 FMUL R20, R20, 16777216 ;  /* 0x4b8000001414e820 */ /* 0x000fe20000400000 */
[----:B------:R-:W-:Y:S01]  /*57f0*/  IADD3 R7, R34, -R7, RZ ;  /* 0x8000000722077210 */ /* 0x000fe20007ffe0ff */
[----:B------:R-:W-:Y:S01]  /*5800*/  @!P6 FMUL R156, R156, 16777216 ;  /* 0x4b8000009c9ce820 */ /* 0x000fe20000400000 */
[----:B------:R-:W-:Y:S01]  /*5810*/  @!P6 FMUL R22, R22, 16777216 ;  /* 0x4b8000001616e820 */ /* 0x000fe20000400000 */
[C---:B------:R-:W-:Y:S01]  /*5820*/  FMUL R159, R16.reuse, R159 ;  /* 0x0000009f109f7220 */ /* 0x040fe20000400000 */
[C---:B------:R-:W-:Y:S01]  /*5830*/  FMUL R18, R16.reuse, R17 ;  /* 0x0000001110127220 */ /* 0x040fe20000400000 */
[----:B------:R-:W-:Y:S01]  /*5840*/  FMUL R155, R16, R155 ;  /* 0x0000009b109b7220 */ /* 0x000fe20000400000 */
[----:B------:R-:W-:Y:S01]  /*5850*/  @!P6 FMUL R152, R152, 16777216 ;  /* 0x4b8000009898e820 */ /* 0x000fe20000400000 */
[----:B------:R-:W-:Y:S01]  /*5860*/  FMUL R16, R16, R21 ;  /* 0x0000001510107220 */ /* 0x000fe20000400000 */
[C---:B------:R-:W-:Y:S01]  /*5870*/  FMUL R24, R5.reuse, R24 ;  /* 0x0000001805187220 */ /* 0x040fe20000400000 */
[----:B------:R-:W-:Y:S01]  /*5880*/  FMUL R23, R5, R166 ;  /* 0x000000a605177220 */ /* 0x000fe20000400000 */
[----:B------:R-:W-:Y:S01]  /*5890*/  IADD3 R2, R33, -R2, RZ ;  /* 0x8000000221027210 */ /* 0x000fe20007ffe0ff */
[----:B------:R-:W-:Y:S01]  /*58a0*/  @!P1 FMUL R165, R165, 16777216 ;  /* 0x4b800000a5a59820 */ /* 0x000fe20000400000 */
[----:B------:R-:W-:Y:S01]  /*58b0*/  @!P1 FMUL R25, R25, 16777216 ;  /* 0x4b80000019199820 */ /* 0x000fe20000400000 */
[----:B------:R-:W-:Y:S01]  /*58c0*/  @!P1 FMUL R161, R161, 16777216 ;  /* 0x4b800000a1a19820 */ /* 0x000fe20000400000 */
[----:B------:R-:W-:Y:S01]  /*58d0*/  @!P1 FMUL R27, R27, 16777216 ;  /* 0x4b8000001b1b9820 */ /* 0x000fe20000400000 */
[----:B------:R-:W-:Y:S01]  /*58e0*/  IADD3 R13, R38, -R13, RZ ;  /* 0x8000000d260d7210 */ /* 0x000fe20007ffe0ff */
[----:B------:R-:W-:Y:S01]  /*58f0*/  FFMA.FTZ R5, R4, R11, -0.16845393180847167969 ;  /* 0xbe2c7f3004057423 */ /* 0x000fe2000001000b */
[C---:B--2---:R-:W-:Y:S01]  /*5900*/  FMUL R20, R3.reuse, R20 ;  /* 0x0000001403147220 */ /* 0x044fe20000400000 */
[C---:B------:R-:W-:Y:S01]  /*5910*/  FMUL R21, R3.reuse, R156 ;  /* 0x0000009c03157220 */ /* 0x040fe20000400000 */
[----:B------:R-:W-:Y:S01]  /*5920*/  FMUL R22, R3, R22 ;  /* 0x0000001603167220 */ /* 0x000fe20000400000 */
[----:B------:R-:W-:Y:S01]  /*5930*/  FADD R7, R7, -1 ;  /* 0xbf80000007077421 */ /* 0x000fe20000000000 */
[----:B------:R-:W-:Y:S01]  /*5940*/  FMUL R3, R3, R152 ;  /* 0x0000009803037220 */ /* 0x000fe20000400000 */
[C---:B0-----:R-:W-:Y:S01]  /*5950*/  FMUL R161, R6.reuse, R161 ;  /* 0x000000a106a17220 */ /* 0x041fe20000400000 */
[C---:B------:R-:W-:Y:S01]  /*5960*/  FMUL R28, R6.reuse, R27 ;  /* 0x0000001b061c7220 */ /* 0x040fe20000400000 */
[C---:B------:R-:W-:Y:S01]  /*5970*/  FMUL R165, R6.reuse, R165 ;  /* 0x000000a506a57220 */ /* 0x040fe20000400000 */
[----:B------:R-:W-:Y:S01]  /*5980*/  FMUL R26, R6, R25 ;  /* 0x00000019061a7220 */ /* 0x000fe20000400000 */
[----:B------:R-:W-:Y:S01]  /*5990*/  FADD R2, R2, -1 ;  /* 0xbf80000002027421 */ /* 0x000fe20000000000 */
[----:B------:R-:W-:Y:S01]  /*59a0*/  F2FP.BF16.F32.PACK_AB R31, R155, R16 ;  /* 0x000000109b1f723e */ /* 0x000fe200000010ff */
[----:B------:R-:W-:Y:S01]  /*59b0*/  FFMA.FTZ R5, R4, R5, 0.1716887056827545166 ;  /* 0x3e2fcf2a04057423 */ /* 0x000fe20000010005 */
[----:B------:R-:W-:Y:S01]  /*59c0*/  FFMA.FTZ R6, R7, R11, -0.16845393180847167969 ;  /* 0xbe2c7f3007067423 */ /* 0x000fe2000001000b */
[----:B------:R-:W-:Y:S01]  /*59d0*/  FADD R16, R13, -1 ;  /* 0xbf8000000d107421 */ /* 0x000fe20000000000 */
[----:B------:R-:W-:Y:S01]  /*59e0*/  F2FP.BF16.F32.PACK_AB R30, R22, R3 ;  /* 0x00000003161e723e */ /* 0x000fe200000010ff */
[----:B------:R-:W-:Y:S01]  /*59f0*/  FFMA.FTZ R3, R2, R11, -0.16845393180847167969 ;  /* 0xbe2c7f3002037423 */ /* 0x000fe2000001000b */
[----:B------:R-:W-:Y:S01]  /*5a00*/  FFMA.FTZ R5, R4, R5, -0.17900948226451873779 ;  /* 0xbe374e4304057423 */ /* 0x000fe20000010005 */
[----:B------:R-:W-:Y:S01]  /*5a10*/  FFMA.FTZ R6, R7, R6, 0.1716887056827545166 ;  /* 0x3e2fcf2a07067423 */ /* 0x000fe20000010006 */
[----:B------:R-:W-:Y:S01]  /*5a20*/  FFMA.FTZ R11, R16, R11, -0.16845393180847167969 ;  /* 0xbe2c7f30100b7423 */ /* 0x000fe2000001000b */
[----:B------:R-:W-:Y:S01]  /*5a30*/  F2FP.BF16.F32.PACK_AB R28, R161, R28 ;  /* 0x0000001ca11c723e */ /* 0x000fe200000010ff */
[----:B------:R-:W-:Y:S01]  /*5a40*/  FFMA.FTZ R5, R4, R5, 0.20512372255325317383 ;  /* 0x3e520bf404057423 */ /* 0x000fe20000010005 */
[----:B------:R-:W-:Y:S01]  /*5a50*/  FFMA.FTZ R6, R7, R6, -0.17900948226451873779 ;  /* 0xbe374e4307067423 */ /* 0x000fe20000010006 */
[----:B------:R-:W-:Y:S01]  /*5a60*/  FFMA.FTZ R11, R16, R11, 0.1716887056827545166 ;  /* 0x3e2fcf2a100b7423 */ /* 0x000fe2000001000b */
[----:B------:R-:W-:Y:S01]  /*5a70*/  LOP3.LUT R36, R9, 0xff, RZ, 0xc0, !PT ;  /* 0x000000ff09247812 */ /* 0x000fe200078ec0ff */
[----:B------:R-:W-:Y:S01]  /*5a80*/  FFMA.FTZ R5, R4, R5, -0.24046532809734344482 ;  /* 0xbe763c8b04057423 */ /* 0x000fe20000010005 */
[C---:B------:R-:W-:Y:S01]  /*5a90*/  FFMA.FTZ R6, R7.reuse, R6, 0.20512372255325317383 ;  /* 0x3e520bf407067423 */ /* 0x040fe20000010006 */
[----:B------:R-:W-:Y:S01]  /*5aa0*/  FFMA.FTZ R11, R16, R11, -0.17900948226451873779 ;  /* 0xbe374e43100b7423 */ /* 0x000fe2000001000b */
[----:B------:R0:W-:Y:S01]  /*5ab0*/  STSM.16.M88.4 [R32], R28 ;  /* 0x0000001c20007844 */ /* 0x0001e20000000200 */
[----:B------:R-:W-:Y:S01]  /*5ac0*/  FFMA.FTZ R5, R4, R5, 0.28857114911079406738 ;  /* 0x3e93bf9904057423 */ /* 0x000fe20000010005 */
[C---:B------:R-:W-:Y:S01]  /*5ad0*/  FFMA.FTZ R6, R7.reuse, R6, -0.24046532809734344482 ;  /* 0xbe763c8b07067423 */ /* 0x040fe20000010006 */
[----:B------:R-:W-:Y:S01]  /*5ae0*/  FFMA.FTZ R11, R16, R11, 0.20512372255325317383 ;  /* 0x3e520bf4100b7423 */ /* 0x000fe2000001000b */
[----:B------:R-:W-:Y:S01]  /*5af0*/  LEA R36, R36, UR17, 0x4 ;  /* 0x0000001124247c11 */ /* 0x000fe2000f8e20ff */
[----:B------:R-:W-:Y:S01]  /*5b00*/  FFMA.FTZ R5, R4, R5, -0.36067417263984680176 ;  /* 0xbeb8aa4904057423 */ /* 0x000fe20000010005 */
[C---:B------:R-:W-:Y:S01]  /*5b10*/  FFMA.FTZ R6, R7.reuse, R6, 0.28857114911079406738 ;  /* 0x3e93bf9907067423 */ /* 0x040fe20000010006 */
[----:B------:R-:W-:Y:S01]  /*5b20*/  FFMA.FTZ R11, R16, R11, -0.24046532809734344482 ;  /* 0xbe763c8b100b7423 */ /* 0x000fe2000001000b */
[----:B------:R-:W-:Y:S01]  /*5b30*/  BAR.SYNC.DEFER_BLOCKING 0x0 ;  /* 0x0000000000007b1d */ /* 0x000fe20000010000 */
[----:B------:R-:W-:Y:S01]  /*5b40*/  FFMA.FTZ R5, R4, R5, 0.48089820146560668945 ;  /* 0x3ef6384a04057423 */ /* 0x000fe20000010005 */
[C---:B------:R-:W-:Y:S01]  /*5b50*/  FFMA.FTZ R6, R7.reuse, R6, -0.36067417263984680176 ;  /* 0xbeb8aa4907067423 */ /* 0x040fe20000010006 */
[----:B------:R-:W-:Y:S01]  /*5b60*/  FFMA.FTZ R11, R16, R11, 0.28857114911079406738 ;  /* 0x3e93bf99100b7423 */ /* 0x000fe2000001000b */
[----:B------:R-:W-:Y:S01]  /*5b70*/  FFMA.FTZ R3, R2, R3, 0.1716887056827545166 ;  /* 0x3e2fcf2a02037423 */ /* 0x000fe20000010003 */
[----:B------:R-:W-:Y:S01]  /*5b80*/  FFMA.FTZ R5, R4, R5, -0.72134751081466674805 ;  /* 0xbf38aa3b04057423 */ /* 0x000fe20000010005 */
[C---:B------:R-:W-:Y:S01]  /*5b90*/  FFMA.FTZ R6, R7.reuse, R6, 0.48089820146560668945 ;  /* 0x3ef6384a07067423 */ /* 0x040fe20000010006 */
[----:B------:R-:W-:Y:S01]  /*5ba0*/  FFMA.FTZ R11, R16, R11, -0.36067417263984680176 ;  /* 0xbeb8aa49100b7423 */ /* 0x000fe2000001000b */
[----:B------:R-:W-:Y:S01]  /*5bb0*/  FFMA.FTZ R3, R2, R3, -0.17900948226451873779 ;  /* 0xbe374e4302037423 */ /* 0x000fe20000010003 */
[----:B------:R-:W-:Y:S01]  /*5bc0*/  FMUL R5, R4, R5 ;  /* 0x0000000504057220 */ /* 0x000fe20000400000 */
[C---:B------:R-:W-:Y:S01]  /*5bd0*/  FFMA.FTZ R6, R7.reuse, R6, -0.72134751081466674805 ;  /* 0xbf38aa3b07067423 */ /* 0x040fe20000010006 */
[----:B------:R-:W-:Y:S01]  /*5be0*/  FFMA.FTZ R11, R16, R11, 0.48089820146560668945 ;  /* 0x3ef6384a100b7423 */ /* 0x000fe2000001000b */
[----:B------:R-:W-:Y:S01]  /*5bf0*/  FFMA.FTZ R3, R2, R3, 0.20512372255325317383 ;  /* 0x3e520bf402037423 */ /* 0x000fe20000010003 */
[----:B------:R-:W-:Y:S01]  /*5c00*/  FMUL R5, R4, R5 ;  /* 0x0000000504057220 */ /* 0x000fe20000400000 */
[C---:B------:R-:W-:Y:S01]  /*5c10*/  FMUL R6, R7.reuse, R6 ;  /* 0x0000000607067220 */ /* 0x040fe20000400000 */
[----:B------:R-:W-:Y:S01]  /*5c20*/  FFMA.FTZ R13, R16, R11, -0.72134751081466674805 ;  /* 0xbf38aa3b100d7423 */ /* 0x000fe2000001000b */
[----:B------:R-:W-:Y:S01]  /*5c30*/  FFMA.FTZ R3, R2, R3, -0.24046532809734344482 ;  /* 0xbe763c8b02037423 */ /* 0x000fe20000010003 */
[----:B------:R-:W-:Y:S01]  /*5c40*/  FFMA.FTZ R11, R4, 1.4426950216293334961, R5 ;  /* 0x3fb8aa3b040b7823 */ /* 0x000fe20000010005 */
[----:B------:R-:W-:Y:S01]  /*5c50*/  FMUL R6, R7, R6 ;  /* 0x0000000607067220 */ /* 0x000fe20000400000 */
[----:B------:R-:W-:Y:S01]  /*5c60*/  FMUL R5, R16, R13 ;  /* 0x0000000d10057220 */ /* 0x000fe20000400000 */
[----:B------:R-:W-:Y:S01]  /*5c70*/  F2FP.BF16.F32.PACK_AB R156, R165, R26 ;  /* 0x0000001aa59c723e */ /* 0x000fe200000010ff */
[----:B------:R-:W-:Y:S01]  /*5c80*/  FFMA.FTZ R3, R2, R3, 0.28857114911079406738 ;  /* 0x3e93bf9902037423 */ /* 0x000fe20000010003 */
[----:B------:R-:W-:Y:S01]  /*5c90*/  FFMA.FTZ R13, R7, 1.4426950216293334961, R6 ;  /* 0x3fb8aa3b070d7823 */ /* 0x000fe20000010006 */
[----:B------:R-:W-:Y:S01]  /*5ca0*/  FMUL R17, R16, R5 ;  /* 0x0000000510117220 */ /* 0x000fe20000400000 */
[----:B------:R-:W-:Y:S01]  /*5cb0*/  F2FP.BF16.F32.PACK_AB R157, R24, R23 ;  /* 0x00000017189d723e */ /* 0x000fe200000010ff */
[----:B------:R-:W1:Y:S01]  /*5cc0*/  LDS.128 R4, [R36] ;  /* 0x0000000024047984 */ /* 0x000e620000000c00 */
[----:B------:R-:W-:Y:S01]  /*5cd0*/  F2FP.BF16.F32.PACK_AB R158, R20, R21 ;  /* 0x00000015149e723e */ /* 0x000fe200000010ff */
[C---:B------:R-:W-:Y:S01]  /*5ce0*/  FFMA.FTZ R3, R2.reuse, R3, -0.36067417263984680176 ;  /* 0xbeb8aa4902037423 */ /* 0x040fe20000010003 */
[----:B------:R-:W-:Y:S01]  /*5cf0*/  F2FP.BF16.F32.PACK_AB R159, R159, R18 ;  /* 0x000000129f9f723e */ /* 0x000fe200000010ff */
[----:B------:R-:W-:Y:S01]  /*5d00*/  BAR.SYNC.DEFER_BLOCKING 0x0 ;  /* 0x0000000000007b1d */ /* 0x000fe20000010000 */
[----:B------:R-:W-:Y:S01]  /*5d10*/  ISETP.GE.U32.AND P0, PT, R33, 0x7f800000, PT ;  /* 0x7f8000002100780c */ /* 0x000fe20003f06070 */
[----:B------:R-:W-:Y:S01]  /*5d20*/  FFMA.FTZ R3, R2, R3, 0.48089820146560668945 ;  /* 0x3ef6384a02037423 */ /* 0x000fe20000010003 */
[----:B------:R-:W-:Y:S01]  /*5d30*/  ISETP.GE.U32.AND P1, PT, R35, 0x7f800000, PT ;  /* 0x7f8000002300780c */ /* 0x000fe20003f26070 */
[----:B------:R-:W-:Y:S01]  /*5d40*/  FFMA.FTZ R17, R16, 1.4426950216293334961, R17 ;  /* 0x3fb8aa3b10117823 */ /* 0x000fe20000010011 */
[----:B------:R-:W-:Y:S01]  /*5d50*/  ISETP.GE.U32.AND P5, PT, R34, 0x7f800000, PT ;  /* 0x7f8000002200780c */ /* 0x000fe20003fa6070 */
[----:B------:R-:W-:-:S02]  /*5d60*/  FFMA.FTZ R3, R2, R3, -0.72134751081466674805 ;  /* 0xbf38aa3b02037423 */ /* 0x000fc40000010003 */
[----:B0-----:R-:W0:Y:S01]  /*5d70*/  LDC.64 R28, c[0x0][0x228] ;  /* 0x00008a00ff1c7b82 */ /* 0x001e220000000a00 */
[----:B------:R-:W-:Y:S01]  /*5d80*/  ISETP.GE.U32.AND P4, PT, R38, 0x7f800000, PT ;  /* 0x7f8000002600780c */ /* 0x000fe20003f86070 */
[----:B------:R-:W-:Y:S01]  /*5d90*/  FADD R14, R14, R17 ;  /* 0x000000110e0e7221 */ /* 0x000fe20000000000 */
[----:B------:R-:W-:Y:S01]  /*5da0*/  FMUL R3, R2, R3 ;  /* 0x0000000302037220 */ /* 0x000fe20000400000 */
[----:B------:R-:W-:Y:S01]  /*5db0*/  FADD R8, R8, R11 ;  /* 0x0000000b08087221 */ /* 0x000fe20000000000 */
[----:B------:R-:W-:Y:S01]  /*5dc0*/  FADD R11, R12, R13 ;  /* 0x0000000d0c0b7221 */ /* 0x000fe20000000000 */
[----:B------:R-:W-:Y:S02]  /*5dd0*/  IMAD R27, R47, 0x6, RZ ;  /* 0x000000062f1b7824 */ /* 0x000fe400078e02ff */
[C---:B------:R-:W-:Y:S01]  /*5de0*/  FMUL R3, R2.reuse, R3 ;  /* 0x0000000302037220 */ /* 0x040fe20000400000 */
[----:B------:R-:W-:Y:S02]  /*5df0*/  FSETP.NEU.AND P2, PT, R35, RZ, PT ;  /* 0x000000ff2300720b */ /* 0x000fe40003f4d000 */
[----:B------:R-:W-:Y:S01]  /*5e00*/  LEA R21, R47, R47, 0x1 ;  /* 0x0000002f2f157211 */ /* 0x000fe200078e08ff */
[----:B------:R-:W-:Y:S01]  /*5e10*/  FFMA.FTZ R3, R2, 1.4426950216293334961, R3 ;  /* 0x3fb8aa3b02037823 */ /* 0x000fe20000010003 */
[----:B------:R-:W-:-:S02]  /*5e20*/  @P0 MOV R2, 0x7f800000 ;  /* 0x7f80000000020802 */ /* 0x000fc40000000f00 */
[----:B------:R-:W-:Y:S01]  /*5e30*/  @P5 MOV R17, 0x7f800000 ;  /* 0x7f80000000115802 */ /* 0x000fe20000000f00 */
[----:B------:R-:W-:Y:S01]  /*5e40*/  FADD R0, R0, R3 ;  /* 0x0000000300007221 */ /* 0x000fe20000000000 */
[----:B------:R-:W-:Y:S01]  /*5e50*/  IMAD R3, R10, UR5, RZ ;  /* 0x000000050a037c24 */ /* 0x000fe2000f8e02ff */
[----:B------:R-:W-:Y:S01]  /*5e60*/  STSM.16.M88.4 [R32], R156 ;  /* 0x0000009c20007844 */ /* 0x000fe20000000200 */
[----:B------:R-:W-:Y:S01]  /*5e70*/  @P0 FFMA.FTZ R0, R33, R2, +INF ;  /* 0x7f80000021000423 */ /* 0x000fe20000010002 */
[----:B------:R-:W-:Y:S01]  /*5e80*/  USHF.L.U32 UR5, UR4, 0x1, URZ ;  /* 0x0000000104057899 */ /* 0x000fe2000800063f */
[----:B------:R-:W-:Y:S01]  /*5e90*/  @P1 MOV R2, 0x7f800000 ;  /* 0x7f80000000021802 */ /* 0x000fe20000000f00 */
[----:B------:R-:W-:Y:S01]  /*5ea0*/  BAR.SYNC.DEFER_BLOCKING 0x0 ;  /* 0x0000000000007b1d */ /* 0x000fe20000010000 */
[C---:B------:R-:W-:Y:S01]  /*5eb0*/  SHF.L.U32 R13, R3.reuse, 0x1, RZ ;  /* 0x00000001030d7819 */ /* 0x040fe200000006ff */
[----:B------:R-:W-:Y:S01]  /*5ec0*/  @P5 FFMA.FTZ R11, R34, R17, +INF ;  /* 0x7f800000220b5423 */ /* 0x000fe20000010011 */
[----:B------:R-:W-:-:S04]  /*5ed0*/  IMAD.HI R12, R3, 0x2, RZ ;  /* 0x00000002030c7827 */ /* 0x000fc800078e02ff */
[----:B------:R-:W-:Y:S01]  /*5ee0*/  @P1 FFMA.FTZ R8, R35, R2, +INF ;  /* 0x7f80000023081423 */ /* 0x000fe20000010002 */
[----:B0-----:R-:W-:Y:S01]  /*5ef0*/  IADD3 R2, P0, P5, R13, UR5, R28 ;  /* 0x000000050d027c10 */ /* 0x001fe2000fd1e01c */
[----:B------:R-:W-:Y:S01]  /*5f00*/  UIMAD.WIDE UR4, UR4, 0x2, URZ ;  /* 0x00000002040478a5 */ /* 0x000fe2000f8e023f */
[----:B------:R-:W-:Y:S01]  /*5f10*/  @P4 MOV R13, 0x7f800000 ;  /* 0x7f800000000d4802 */ /* 0x000fe20000000f00 */
[C---:B------:R-:W-:Y:S01]  /*5f20*/  IMAD R35, R47.reuse, 0xa, RZ ;  /* 0x0000000a2f237824 */ /* 0x040fe200078e02ff */
[----:B------:R-:W-:Y:S02]  /*5f30*/  SHF.L.U32 R17, R47, 0x1, RZ ;  /* 0x000000012f117819 */ /* 0x000fe400000006ff */
[-C--:B------:R-:W-:Y:S01]  /*5f40*/  IADD3 R20, P6, R27, R2.reuse, RZ ;  /* 0x000000021b147210 */ /* 0x080fe20007fde0ff */
[----:B------:R-:W-:Y:S01]  /*5f50*/  @P4 FFMA.FTZ R14, R38, R13, +INF ;  /* 0x7f800000260e4423 */ /* 0x000fe2000001000d */
[----:B------:R-:W-:Y:S01]  /*5f60*/  IADD3.X R3, R12, UR5, R29, P0, P5 ;  /* 0x000000050c037c10 */ /* 0x000fe200087ea41d */
[----:B------:R-:W-:Y:S01]  /*5f70*/  ULDC UR4, c[0x0][0x27c] ;  /* 0x00009f0000047ab9 */ /* 0x000fe20000000800 */
[-C--:B------:R-:W-:Y:S01]  /*5f80*/  IADD3 R12, P4, R17, R2.reuse, RZ ;  /* 0x00000002110c7210 */ /* 0x080fe20007f9e0ff */
[----:B------:R-:W-:Y:S01]  /*5f90*/  UIMAD UR4, UR16, UR4, URZ ;  /* 0x00000004100472a4 */ /* 0x000fe2000f8e023f */
[----:B------:R-:W-:-:S02]  /*5fa0*/  LEA R16, P5, R47, R2, 0x2 ;  /* 0x000000022f107211 */ /* 0x000fc400078a10ff */
[CC--:B------:R-:W-:Y:S01]  /*5fb0*/  LEA.HI.X.SX32 R13, R47.reuse, R3.reuse, 0x1, P4 ;  /* 0x000000032f0d7211 */ /* 0x0c0fe200020f0eff */
[----:B------:R-:W-:Y:S01]  /*5fc0*/  USHF.L.U32 UR6, UR4, 0x2, URZ ;  /* 0x0000000204067899 */ /* 0x000fe2000800063f */
[C---:B------:R-:W-:Y:S01]  /*5fd0*/  SHF.L.U32 R23, R47.reuse, 0x2, RZ ;  /* 0x000000022f177819 */ /* 0x040fe200000006ff */
[----:B------:R-:W-:Y:S01]  /*5fe0*/  UIMAD.WIDE UR4, UR4, 0x4, URZ ;  /* 0x00000004040478a5 */ /* 0x000fe2000f8e023f */
[-C--:B------:R-:W-:Y:S01]  /*5ff0*/  LEA R22, P4, R47, R2.reuse, 0x3 ;  /* 0x000000022f167211 */ /* 0x080fe200078818ff */
[----:B------:R-:W0:Y:S01]  /*6000*/  LDS.128 R48, [R36] ;  /* 0x0000000024307984 */ /* 0x000e220000000c00 */
[----:B------:R-:W-:Y:S02]  /*6010*/  LEA.HI.X.SX32 R17, R17, R3, 0x1, P5 ;  /* 0x0000000311117211 */ /* 0x000fe400028f0eff */
[----:B------:R-:W-:Y:S01]  /*6020*/  LEA R25, R47, R47, 0x2 ;  /* 0x0000002f2f197211 */ /* 0x000fe200078e10ff */
[----:B-1----:R1:W-:Y:S01]  /*6030*/  STG.E.U16 desc[UR20][R2.64], R4 ;  /* 0x0000000402007986 */ /* 0x0023e2000c101514 */
[----:B------:R-:W-:-:S02]  /*6040*/  IADD3 R24, P5, R35, R2, RZ ;  /* 0x0000000223187210 */ /* 0x000fc40007fbe0ff */
[-C--:B------:R-:W-:Y:S02]  /*6050*/  LEA.HI.X.SX32 R21, R21, R3.reuse, 0x1, P6 ;  /* 0x0000000315157211 */ /* 0x080fe400030f0eff */
[-C--:B------:R-:W-:Y:S02]  /*6060*/  IADD3 R26, P6, R39, R2.reuse, RZ ;  /* 0x00000002271a7210 */ /* 0x080fe40007fde0ff */
[----:B------:R-:W-:Y:S02]  /*6070*/  LEA.HI.X.SX32 R23, R23, R3, 0x1, P4 ;  /* 0x0000000317177211 */ /* 0x000fe400020f0eff */
[----:B------:R-:W-:Y:S02]  /*6080*/  LEA R29, R47, -R47, 0x3 ;  /* 0x8000002f2f1d7211 */ /* 0x000fe400078e18ff */
[----:B------:R-:W-:Y:S02]  /*6090*/  IADD3 R28, P4, R43, R2, RZ ;  /* 0x000000022b1c7210 */ /* 0x000fe40007f9e0ff */
[----:B-1----:R-:W-:-:S02]  /*60a0*/  PRMT R4, R4, 0x7632, R4 ;  /* 0x0000763204047816 */ /* 0x002fc40000000004 */
[-C--:B------:R-:W-:Y:S02]  /*60b0*/  LEA.HI.X.SX32 R25, R25, R3.reuse, 0x1, P5 ;  /* 0x0000000319197211 */ /* 0x080fe400028f0eff */
[----:B------:R-:W-:Y:S01]  /*60c0*/  FSETP.NEU.AND P3, PT, R33, RZ, PT ;  /* 0x000000ff2100720b */ /* 0x000fe20003f6d000 */
[----:B------:R1:W-:Y:S01]  /*60d0*/  STG.E.U16 desc[UR20][R12.64], R4 ;  /* 0x000000040c007986 */ /* 0x0003e2000c101514 */
[C---:B------:R-:W-:Y:S02]  /*60e0*/  SHF.L.U32 R31, R47.reuse, 0x3, RZ ;  /* 0x000000032f1f7819 */ /* 0x040fe400000006ff */
[----:B------:R-:W-:Y:S01]  /*60f0*/  LEA R30, P5, R47, R2, 0x4 ;  /* 0x000000022f1e7211 */ /* 0x000fe200078a20ff */
[----:B------:R2:W-:Y:S01]  /*6100*/  STG.E.U16 desc[UR20][R16.64], R5 ;  /* 0x0000000510007986 */ /* 0x0005e2000c101514 */
[----:B------:R-:W-:Y:S02]  /*6110*/  LEA.HI.X.SX32 R27, R27, R3, 0x1, P6 ;  /* 0x000000031b1b7211 */ /* 0x000fe400030f0eff */
[----:B------:R-:W-:-:S02]  /*6120*/  LEA R33, R47, R47, 0x3 ;  /* 0x0000002f2f217211 */ /* 0x000fc400078e18ff */
[-C--:B------:R-:W-:Y:S02]  /*6130*/  IADD3 R32, P6, R53, R2.reuse, RZ ;  /* 0x0000000235207210 */ /* 0x080fe40007fde0ff */
[----:B------:R-:W-:Y:S02]  /*6140*/  FSETP.NEU.AND P1, PT, R34, RZ, PT ;  /* 0x000000ff2200720b */ /* 0x000fe40003f2d000 */
[-C--:B------:R-:W-:Y:S02]  /*6150*/  LEA.HI.X.SX32 R29, R29, R3.reuse, 0x1, P4 ;  /* 0x000000031d1d7211 */ /* 0x080fe400020f0eff */
[----:B-1----:R-:W-:Y:S02]  /*6160*/  PRMT R13, R5, 0x7632, R13 ;  /* 0x00007632050d7816 */ /* 0x002fe4000000000d */
[----:B------:R-:W-:Y:S02]  /*6170*/  IADD3 R34, P4, R55, R2, RZ ;  /* 0x0000000237227210 */ /* 0x000fe40007f9e0ff */
[----:B------:R-:W-:Y:S01]  /*6180*/  LEA.HI.X.SX32 R31, R31, R3, 0x1, P5 ;  /* 0x000000031f1f7211 */ /* 0x000fe200028f0eff */
[----:B------:R1:W-:Y:S01]  /*6190*/  STG.E.U16 desc[UR20][R20.64], R13 ;  /* 0x0000000d14007986 */ /* 0x0003e2000c101514 */
[----:B------:R-:W-:-:S02]  /*61a0*/  FSETP.NEU.AND P0, PT, R38, RZ, PT ;  /* 0x000000ff2600720b */ /* 0x000fc40003f0d000 */
[-C--:B------:R-:W-:Y:S01]  /*61b0*/  IADD3 R36, P5, R57, R2.reuse, RZ ;  /* 0x0000000239247210 */ /* 0x080fe20007fbe0ff */
[----:B------:R3:W-:Y:S01]  /*61c0*/  STG.E.U16 desc[UR20][R22.64], R6 ;  /* 0x0000000616007986 */ /* 0x0007e2000c101514 */
[-C--:B------:R-:W-:Y:S02]  /*61d0*/  LEA.HI.X.SX32 R33, R33, R3.reuse, 0x1, P6 ;  /* 0x0000000321217211 */ /* 0x080fe400030f0eff */
[----:B--2---:R-:W-:Y:S02]  /*61e0*/  PRMT R17, R6, 0x7632, R17 ;  /* 0x0000763206117816 */ /* 0x004fe40000000011 */
[-C--:B------:R-:W-:Y:S02]  /*61f0*/  IADD3 R38, P6, R59, R2.reuse, RZ ;  /* 0x000000023b267210 */ /* 0x080fe40007fde0ff */
[----:B------:R-:W-:Y:S01]  /*6200*/  PRMT R18, R7, 0x7632, R18 ;  /* 0x0000763207127816 */ /* 0x000fe20000000012 */
[----:B------:R-:W-:Y:S01]  /*6210*/  STG.E.U16 desc[UR20][R24.64], R17 ;  /* 0x0000001118007986 */ /* 0x000fe2000c101514 */
[-C--:B------:R-:W-:Y:S01]  /*6220*/  LEA.HI.X.SX32 R35, R35, R3.reuse, 0x1, P4 ;  /* 0x0000000323237211 */ /* 0x080fe200020f0eff */
[----:B-1----:R-:W1:Y:S01]  /*6230*/  LDC.64 R12, c[0x0][0x230] ;  /* 0x00008c00ff0c7b82 */ /* 0x002e620000000a00 */
[----:B------:R-:W-:Y:S01]  /*6240*/  IADD3 R40, P4, R61, R2, RZ ;  /* 0x000000023d287210 */ /* 0x000fe20007f9e0ff */
[----:B------:R-:W-:Y:S01]  /*6250*/  STG.E.U16 desc[UR20][R26.64], R7 ;  /* 0x000000071a007986 */ /* 0x000fe2000c101514 */
[----:B------:R-:W-:-:S02]  /*6260*/  LEA.HI.X.SX32 R37, R37, R3, 0x1, P5 ;  /* 0x0000000325257211 */ /* 0x000fc400028f0eff */
[----:B0-----:R-:W-:Y:S01]  /*6270*/  PRMT R21, R48, 0x7632, R21 ;  /* 0x0000763230157816 */ /* 0x001fe20000000015 */
[----:B------:R-:W-:Y:S01]  /*6280*/  STG.E.U16 desc[UR20][R28.64], R18 ;  /* 0x000000121c007986 */ /* 0x000fe2000c101514 */
[-C--:B------:R-:W-:Y:S02]  /*6290*/  IADD3 R42, P5, R63, R2.reuse, RZ ;  /* 0x000000023f2a7210 */ /* 0x080fe40007fbe0ff */
[----:B------:R-:W-:Y:S01]  /*62a0*/  LEA.HI.X.SX32 R39, R39, R3, 0x1, P6 ;  /* 0x0000000327277211 */ /* 0x000fe200030f0eff */
[----:B------:R-:W-:Y:S01]  /*62b0*/  STG.E.U16 desc[UR20][R30.64], R48 ;  /* 0x000000301e007986 */ /* 0x000fe2000c101514 */
[----:B------:R-:W-:Y:S02]  /*62c0*/  LEA R45, R47, -R47, 0x4 ;  /* 0x8000002f2f2d7211 */ /* 0x000fe400078e20ff */
[----:B------:R-:W-:Y:S01]  /*62d0*/  IADD3 R2, P6, R65, R2, RZ ;  /* 0x0000000241027210 */ /* 0x000fe20007fde0ff */
[----:B------:R-:W-:Y:S01]  /*62e0*/  STG.E.U16 desc[UR20][R32.64], R21 ;  /* 0x0000001520007986 */ /* 0x000fe2000c101514 */
[----:B------:R-:W-:-:S02]  /*62f0*/  PRMT R5, R49, 0x7632, R5 ;  /* 0x0000763231057816 */ /* 0x000fc40000000005 */
[-C--:B------:R-:W-:Y:S01]  /*6300*/  LEA.HI.X.SX32 R41, R41, R3.reuse, 0x1, P4 ;  /* 0x0000000329297211 */ /* 0x080fe200020f0eff */
[----:B------:R-:W-:Y:S01]  /*6310*/  STG.E.U16 desc[UR20][R34.64], R49 ;  /* 0x0000003122007986 */ /* 0x000fe2000c101514 */
[----:B------:R-:W-:Y:S02]  /*6320*/  PRMT R20, R50, 0x7632, R20 ;  /* 0x0000763232147816 */ /* 0x000fe40000000014 */
[-C--:B------:R-:W-:Y:S01]  /*6330*/  LEA.HI.X.SX32 R43, R43, R3.reuse, 0x1, P5 ;  /* 0x000000032b2b7211 */ /* 0x080fe200028f0eff */
[----:B------:R0:W-:Y:S01]  /*6340*/  STG.E.U16 desc[UR20][R36.64], R5 ;  /* 0x0000000524007986 */ /* 0x0001e2000c101514 */
[----:B------:R-:W-:Y:S02]  /*6350*/  LEA.HI.X.SX32 R3, R45, R3, 0x1, P6 ;  /* 0x000000032d037211 */ /* 0x000fe400030f0eff */
[----:B---3--:R-:W-:Y:S01]  /*6360*/  PRMT R6, R51, 0x7632, R6 ;  /* 0x0000763233067816 */ /* 0x008fe20000000006 */
[----:B------:R-:W-:Y:S01]  /*6370*/  STG.E.U16 desc[UR20][R38.64], R50 ;  /* 0x0000003226007986 */ /* 0x000fe2000c101514 */
[----:B------:R-:W-:-:S02]  /*6380*/  FSEL R4, R0, -INF , P3 ;  /* 0xff80000000047808 */ /* 0x000fc40001800000 */
[----:B------:R-:W-:Y:S01]  /*6390*/  FSEL R0, R11, -INF , P1 ;  /* 0xff8000000b007808 */ /* 0x000fe20000800000 */
[----:B------:R-:W-:Y:S01]  /*63a0*/  STG.E.U16 desc[UR20][R40.64], R20 ;  /* 0x0000001428007986 */ /* 0x000fe2000c101514 */
[----:B------:R-:W-:Y:S01]  /*63b0*/  FSEL R8, R8, -INF , P2 ;  /* 0xff80000008087808 */ /* 0x000fe20001000000 */
[----:B------:R-:W-:Y:S01]  /*63c0*/  FFMA R4, R4, 0.69314718246459960938, R15 ;  /* 0x3f31721804047823 */ /* 0x000fe2000000000f */
[----:B------:R-:W-:Y:S01]  /*63d0*/  FSEL R14, R14, -INF , P0 ;  /* 0xff8000000e0e7808 */ /* 0x000fe20000000000 */
[----:B------:R-:W-:Y:S01]  /*63e0*/  STG.E.U16 desc[UR20][R42.64], R51 ;  /* 0x000000332a007986 */ /* 0x000fe2000c101514 */
[----:B------:R-:W-:Y:S01]  /*63f0*/  SHF.L.U32 R9, R9, 0x1, RZ ;  /* 0x0000000109097819 */ /* 0x000fe200000006ff */
[----:B------:R-:W-:Y:S01]  /*6400*/  FFMA R216, R0, 0.69314718246459960938, R19 ;  /* 0x3f31721800d87823 */ /* 0x000fe20000000013 */
[----:B0-----:R-:W-:Y:S01]  /*6410*/  FFMA R5, R8, 0.69314718246459960938, R129 ;  /* 0x3f31721808057823 */ /* 0x001fe20000000081 */
[----:B------:R1:W-:Y:S01]  /*6420*/  STG.E.U16 desc[UR20][R2.64], R6 ;  /* 0x0000000602007986 */ /* 0x0003e2000c101514 */
[----:B------:R-:W-:Y:S01]  /*6430*/  LOP3.LUT R0, R9, 0x1f8, RZ, 0xc0, !PT ;  /* 0x000001f809007812 */ /* 0x000fe200078ec0ff */
[----:B------:R-:W-:Y:S01]  /*6440*/  FFMA R217, R14, 0.69314718246459960938, R217 ;  /* 0x3f3172180ed97823 */ /* 0x000fe200000000d9 */
[C---:B------:R-:W-:Y:S01]  /*6450*/  SHF.L.U32 R7, R10.reuse, 0x2, RZ ;  /* 0x000000020a077819 */ /* 0x040fe200000006ff */
[----:B------:R-:W-:Y:S01]  /*6460*/  BAR.SYNC.DEFER_BLOCKING 0x0 ;  /* 0x0000000000007b1d */ /* 0x000fe20000010000 */
[----:B------:R-:W-:-:S02]  /*6470*/  IMAD.HI R10, R10, 0x4, RZ ;  /* 0x000000040a0a7827 */ /* 0x000fc400078e02ff */
[----:B-1----:R-:W-:-:S04]  /*6480*/  IADD3 R2, P0, P1, R7, UR6, R12 ;  /* 0x0000000607027c10 */ /* 0x002fc8000f91e00c */
[----:B------:R-:W-:Y:S01]  /*6490*/  IADD3.X R3, R10, UR5, R13, P0, P1 ;  /* 0x000000050a037c10 */ /* 0x000fe200087e240d */
[----:B------:R-:W-:Y:S04]  /*64a0*/  STS.64 [R0+UR17], R4 ;  /* 0x0000000400007988 */ /* 0x000fe80008000a11 */
[----:B------:R-:W-:Y:S01]  /*64b0*/  STS.64 [R0+UR17+0x200], R216 ;  /* 0x000200d800007988 */ /* 0x000fe20008000a11 */
[----:B------:R-:W-:Y:S06]  /*64c0*/  BAR.SYNC.DEFER_BLOCKING 0x0 ;  /* 0x0000000000007b1d */ /* 0x000fec0000010000 */
[----:B------:R-:W0:Y:S04]  /*64d0*/  LDS R9, [R44] ;  /* 0x000000002c097984 */ /* 0x000e280000000800 */
[----:B0-----:R-:W-:Y:S01]  /*64e0*/  STG.E desc[UR20][R2.64], R9 ;  /* 0x0000000902007986 */ /* 0x001fe2000c101914 */
[----:B------:R-:W-:Y:S05]  /*64f0*/  EXIT ;  /* 0x000000000000794d */ /* 0x000fea0003800000 */
.L_x_2:
[----:B------:R-:W-:-:S00]  /*6500*/  BRA `(.L_x_2) ;  /* 0xfffffffc00fc7947 */ /* 0x000fc0000383ffff */
[----:B------:R-:W-:-:S00]  /*6510*/  NOP ;  /* 0x0000000000007918 */ /* 0x000fc00000000000 */
        /* <DEDUP_REMOVED lines=14> */
.L_x_3:


//--------------------- .nv.global.init           --------------------------
	.section	.nv.global.init,"aw",@progbits
.nv.global.init:
	.type		_$_str,@object
	.size		_$_str,(.L_0 - _$_str)
_$_str:
        /*0000*/ 	.byte	0x5f, 0x5f, 0x43, 0x55, 0x44, 0x41, 0x5f, 0x46, 0x54, 0x5a, 0x00
.L_0:


//--------------------- .nv.shared.attn_fwd       --------------------------
	.section	.nv.shared.attn_fwd,"aw",@nobits
	.sectionflags	@""
	.align	16
	.zero		1024


//--------------------- .nv.shared.reserved.0     --------------------------
	.section	.nv.shared.reserved.0,"aw",@nobits
	.weak		__nv_reservedSMEM_offset_0_alias
	.size		__nv_reservedSMEM_offset_0_alias, 0, 0
	.other		__nv_reservedSMEM_offset_0_alias,@"STO_CUDA_RESERVED_SHARED STV_DEFAULT"
__nv_reservedSMEM_offset_0_alias:
	.zero		0


//--------------------- .nv.constant0.attn_fwd    --------------------------
	.section	.nv.constant0.attn_fwd,"a",@progbits
	.sectionflags	@""
	.align	4
.nv.constant0.attn_fwd:
	.zero		664


//--------------------- SYMBOLS --------------------------

	.type		.nv.reservedSmem.offset0,@object
	.size		.nv.reservedSmem.offset0,0x4
